	.target	sm_103a

	.elftype	@"ET_EXEC"


//--------------------- .note.nv.tkinfo           --------------------------
	.section	.note.nv.tkinfo,"",@"SHT_NOTE"
	.sectionflags	@"SHF_NOTE_NV_TKINFO"
	.tkinfo
        /*0018*/ 	.word	0x00000002
        /*0030*/ 	.string	""
        /*0030*/ 	.string	"ptxas"
        /*0030*/ 	.string	"Cuda compilation tools, release 13.0, V13.0.88"
        /*0030*/ 	.string	"Build cuda_13.0.r13.0/compiler.36424714_0"
        /*0030*/ 	.string	"-arch sm_103a -m 64 "



//--------------------- .note.nv.cuinfo           --------------------------
	.section	.note.nv.cuinfo,"",@"SHT_NOTE"
	.sectionflags	@"SHF_NOTE_NV_CUINFO"
        /*0018*/ 	.short	0x0002
        /*001a*/ 	.short	0x0067
        /*001c*/ 	.short	0x0082
	.zero		2


//--------------------- .nv.info                  --------------------------
	.section	.nv.info,"",@"SHT_CUDA_INFO"
	.align	4


	//----- nvinfo : EIATTR_REGCOUNT
	.align		4
        /*0000*/ 	.byte	0x04, 0x2f
        /*0002*/ 	.short	(.L_12 - .L_11)
	.align		4
.L_11:
        /*0004*/ 	.word	index@(_ZN7cutlass13device_kernelIN5flash11enable_sm90INS1_16FlashAttnFwdSm90INS1_25CollectiveMainloopFwdSm90ILi2EN4cute5tupleIJNS5_1CILi1EEES8_S8_EEENS6_IJNS7_ILi192EEENS7_ILi144EEENS7_ILi96EEEEEELi96ENS_6half_tEfNS_4arch4Sm90ELb1ELb0ELb1ELb1ELb0ELb1ELb0ELb0ELb1ELb1ELb1ELb0EEENS1_21CollectiveEpilogueFwdINS6_IJSA_SC_SB_EEES9_SE_SG_Li384ELb1ELb1ELb1ELb0EEENS1_36VarlenDynamicPersistentTileSchedulerILi192ELi144ELi384ELi128ELb1ELb1ELb1ELb1ELb1ELb1EEEEEEEEEvNT_6ParamsE)
        /*0008*/ 	.word	0x00000004


	//----- nvinfo : EIATTR_FRAME_SIZE
	.align		4
.L_12:
        /*000c*/ 	.byte	0x04, 0x11
        /*000e*/ 	.short	(.L_14 - .L_13)
	.align		4
.L_13:
        /*0010*/ 	.word	index@(_ZN7cutlass13device_kernelIN5flash11enable_sm90INS1_16FlashAttnFwdSm90INS1_25CollectiveMainloopFwdSm90ILi2EN4cute5tupleIJNS5_1CILi1EEES8_S8_EEENS6_IJNS7_ILi192EEENS7_ILi144EEENS7_ILi96EEEEEELi96ENS_6half_tEfNS_4arch4Sm90ELb1ELb0ELb1ELb1ELb0ELb1ELb0ELb0ELb1ELb1ELb1ELb0EEENS1_21CollectiveEpilogueFwdINS6_IJSA_SC_SB_EEES9_SE_SG_Li384ELb1ELb1ELb1ELb0EEENS1_36VarlenDynamicPersistentTileSchedulerILi192ELi144ELi384ELi128ELb1ELb1ELb1ELb1ELb1ELb1EEEEEEEEEvNT_6ParamsE)
        /*0014*/ 	.word	0x00000000


	//----- nvinfo : EIATTR_REGCOUNT
	.align		4
.L_14:
        /*0018*/ 	.byte	0x04, 0x2f
        /*001a*/ 	.short	(.L_16 - .L_15)
	.align		4
.L_15:
        /*001c*/ 	.word	index@(_ZN7cutlass13device_kernelIN5flash11enable_sm90INS1_16FlashAttnFwdSm90INS1_25CollectiveMainloopFwdSm90ILi2EN4cute5tupleIJNS5_1CILi1EEES8_S8_EEENS6_IJNS7_ILi192EEENS7_ILi144EEENS7_ILi96EEEEEELi96ENS_6half_tEfNS_4arch4Sm90ELb1ELb0ELb1ELb1ELb0ELb0ELb0ELb0ELb1ELb1ELb1ELb0EEENS1_21CollectiveEpilogueFwdINS6_IJSA_SC_SB_EEES9_SE_SG_Li384ELb1ELb1ELb1ELb0EEENS1_36VarlenDynamicPersistentTileSchedulerILi192ELi144ELi384ELi128ELb1ELb1ELb1ELb1ELb1ELb1EEEEEEEEEvNT_6ParamsE)
        /*0020*/ 	.word	0x00000004


	//----- nvinfo : EIATTR_FRAME_SIZE
	.align		4
.L_16:
        /*0024*/ 	.byte	0x04, 0x11
        /*0026*/ 	.short	(.L_18 - .L_17)
	.align		4
.L_17:
        /*0028*/ 	.word	index@(_ZN7cutlass13device_kernelIN5flash11enable_sm90INS1_16FlashAttnFwdSm90INS1_25CollectiveMainloopFwdSm90ILi2EN4cute5tupleIJNS5_1CILi1EEES8_S8_EEENS6_IJNS7_ILi192EEENS7_ILi144EEENS7_ILi96EEEEEELi96ENS_6half_tEfNS_4arch4Sm90ELb1ELb0ELb1ELb1ELb0ELb0ELb0ELb0ELb1ELb1ELb1ELb0EEENS1_21CollectiveEpilogueFwdINS6_IJSA_SC_SB_EEES9_SE_SG_Li384ELb1ELb1ELb1ELb0EEENS1_36VarlenDynamicPersistentTileSchedulerILi192ELi144ELi384ELi128ELb1ELb1ELb1ELb1ELb1ELb1EEEEEEEEEvNT_6ParamsE)
        /*002c*/ 	.word	0x00000000


	//----- nvinfo : EIATTR_REGCOUNT
	.align		4
.L_18:
        /*0030*/ 	.byte	0x04, 0x2f
        /*0032*/ 	.short	(.L_20 - .L_19)
	.align		4
.L_19:
        /*0034*/ 	.word	index@(_ZN7cutlass13device_kernelIN5flash11enable_sm90INS1_16FlashAttnFwdSm90INS1_25CollectiveMainloopFwdSm90ILi2EN4cute5tupleIJNS5_1CILi1EEES8_S8_EEENS6_IJNS7_ILi192EEENS7_ILi144EEENS7_ILi96EEEEEELi96ENS_6half_tEfNS_4arch4Sm90ELb1ELb0ELb1ELb0ELb0ELb0ELb0ELb0ELb1ELb1ELb1ELb0EEENS1_21CollectiveEpilogueFwdINS6_IJSA_SC_SB_EEES9_SE_SG_Li384ELb0ELb1ELb1ELb0EEENS1_19SingleTileSchedulerILb0ELb1ELb1ELi192EEEEEEEEEvNT_6ParamsE)
        /*0038*/ 	.word	0x00000004


	//----- nvinfo : EIATTR_FRAME_SIZE
	.align		4
.L_20:
        /*003c*/ 	.byte	0x04, 0x11
        /*003e*/ 	.short	(.L_22 - .L_21)
	.align		4
.L_21:
        /*0040*/ 	.word	index@(_ZN7cutlass13device_kernelIN5flash11enable_sm90INS1_16FlashAttnFwdSm90INS1_25CollectiveMainloopFwdSm90ILi2EN4cute5tupleIJNS5_1CILi1EEES8_S8_EEENS6_IJNS7_ILi192EEENS7_ILi144EEENS7_ILi96EEEEEELi96ENS_6half_tEfNS_4arch4Sm90ELb1ELb0ELb1ELb0ELb0ELb0ELb0ELb0ELb1ELb1ELb1ELb0EEENS1_21CollectiveEpilogueFwdINS6_IJSA_SC_SB_EEES9_SE_SG_Li384ELb0ELb1ELb1ELb0EEENS1_19SingleTileSchedulerILb0ELb1ELb1ELi192EEEEEEEEEvNT_6ParamsE)
        /*0044*/ 	.word	0x00000000


	//----- nvinfo : EIATTR_REGCOUNT
	.align		4
.L_22:
        /*0048*/ 	.byte	0x04, 0x2f
        /*004a*/ 	.short	(.L_24 - .L_23)
	.align		4
.L_23:
        /*004c*/ 	.word	index@(_ZN7cutlass13device_kernelIN5flash11enable_sm90INS1_16FlashAttnFwdSm90INS1_25CollectiveMainloopFwdSm90ILi2EN4cute5tupleIJNS5_1CILi1EEES8_S8_EEENS6_IJNS7_ILi192EEENS7_ILi128EEENS7_ILi96EEEEEELi96ENS_6half_tEfNS_4arch4Sm90ELb0ELb1ELb1ELb1ELb0ELb1ELb0ELb0ELb1ELb1ELb1ELb0EEENS1_21CollectiveEpilogueFwdINS6_IJSA_SC_SB_EEES9_SE_SG_Li384ELb1ELb1ELb1ELb0EEENS1_36VarlenDynamicPersistentTileSchedulerILi192ELi128ELi384ELi128ELb1ELb1ELb1ELb1ELb0ELb1EEEEEEEEEvNT_6ParamsE)
        /*0050*/ 	.word	0x00000004


	//----- nvinfo : EIATTR_FRAME_SIZE
	.align		4
.L_24:
        /*0054*/ 	.byte	0x04, 0x11
        /*0056*/ 	.short	(.L_26 - .L_25)
	.align		4
.L_25:
        /*0058*/ 	.word	index@(_ZN7cutlass13device_kernelIN5flash11enable_sm90INS1_16FlashAttnFwdSm90INS1_25CollectiveMainloopFwdSm90ILi2EN4cute5tupleIJNS5_1CILi1EEES8_S8_EEENS6_IJNS7_ILi192EEENS7_ILi128EEENS7_ILi96EEEEEELi96ENS_6half_tEfNS_4arch4Sm90ELb0ELb1ELb1ELb1ELb0ELb1ELb0ELb0ELb1ELb1ELb1ELb0EEENS1_21CollectiveEpilogueFwdINS6_IJSA_SC_SB_EEES9_SE_SG_Li384ELb1ELb1ELb1ELb0EEENS1_36VarlenDynamicPersistentTileSchedulerILi192ELi128ELi384ELi128ELb1ELb1ELb1ELb1ELb0ELb1EEEEEEEEEvNT_6ParamsE)
        /*005c*/ 	.word	0x00000000


	//----- nvinfo : EIATTR_REGCOUNT
	.align		4
.L_26:
        /*0060*/ 	.byte	0x04, 0x2f
        /*0062*/ 	.short	(.L_28 - .L_27)
	.align		4
.L_27:
        /*0064*/ 	.word	index@(_ZN7cutlass13device_kernelIN5flash11enable_sm90INS1_16FlashAttnFwdSm90INS1_25CollectiveMainloopFwdSm90ILi2EN4cute5tupleIJNS5_1CILi1EEES8_S8_EEENS6_IJNS7_ILi192EEENS7_ILi128EEENS7_ILi96EEEEEELi96ENS_6half_tEfNS_4arch4Sm90ELb0ELb1ELb1ELb1ELb0ELb0ELb0ELb0ELb1ELb1ELb1ELb0EEENS1_21CollectiveEpilogueFwdINS6_IJSA_SC_SB_EEES9_SE_SG_Li384ELb1ELb1ELb1ELb0EEENS1_36VarlenDynamicPersistentTileSchedulerILi192ELi128ELi384ELi128ELb1ELb1ELb1ELb1ELb0ELb1EEEEEEEEEvNT_6ParamsE)
        /*0068*/ 	.word	0x00000004


	//----- nvinfo : EIATTR_FRAME_SIZE
	.align		4
.L_28:
        /*006c*/ 	.byte	0x04, 0x11
        /*006e*/ 	.short	(.L_30 - .L_29)
	.align		4
.L_29:
        /*0070*/ 	.word	index@(_ZN7cutlass13device_kernelIN5flash11enable_sm90INS1_16FlashAttnFwdSm90INS1_25CollectiveMainloopFwdSm90ILi2EN4cute5tupleIJNS5_1CILi1EEES8_S8_EEENS6_IJNS7_ILi192EEENS7_ILi128EEENS7_ILi96EEEEEELi96ENS_6half_tEfNS_4arch4Sm90ELb0ELb1ELb1ELb1ELb0ELb0ELb0ELb0ELb1ELb1ELb1ELb0EEENS1_21CollectiveEpilogueFwdINS6_IJSA_SC_SB_EEES9_SE_SG_Li384ELb1ELb1ELb1ELb0EEENS1_36VarlenDynamicPersistentTileSchedulerILi192ELi128ELi384ELi128ELb1ELb1ELb1ELb1ELb0ELb1EEEEEEEEEvNT_6ParamsE)
        /*0074*/ 	.word	0x00000000


	//----- nvinfo : EIATTR_REGCOUNT
	.align		4
.L_30:
        /*0078*/ 	.byte	0x04, 0x2f
        /*007a*/ 	.short	(.L_32 - .L_31)
	.align		4
.L_31:
        /*007c*/ 	.word	index@(_ZN7cutlass13device_kernelIN5flash11enable_sm90INS1_16FlashAttnFwdSm90INS1_25CollectiveMainloopFwdSm90ILi2EN4cute5tupleIJNS5_1CILi1EEES8_S8_EEENS6_IJNS7_ILi192EEENS7_ILi128EEENS7_ILi96EEEEEELi96ENS_6half_tEfNS_4arch4Sm90ELb0ELb1ELb1ELb0ELb0ELb0ELb0ELb0ELb1ELb1ELb1ELb0EEENS1_21CollectiveEpilogueFwdINS6_IJSA_SC_SB_EEES9_SE_SG_Li384ELb0ELb1ELb1ELb0EEENS1_19SingleTileSchedulerILb0ELb1ELb1ELi192EEEEEEEEEvNT_6ParamsE)
        /*0080*/ 	.word	0x00000004


	//----- nvinfo : EIATTR_FRAME_SIZE
	.align		4
.L_32:
        /*0084*/ 	.byte	0x04, 0x11
        /*0086*/ 	.short	(.L_34 - .L_33)
	.align		4
.L_33:
        /*0088*/ 	.word	index@(_ZN7cutlass13device_kernelIN5flash11enable_sm90INS1_16FlashAttnFwdSm90INS1_25CollectiveMainloopFwdSm90ILi2EN4cute5tupleIJNS5_1CILi1EEES8_S8_EEENS6_IJNS7_ILi192EEENS7_ILi128EEENS7_ILi96EEEEEELi96ENS_6half_tEfNS_4arch4Sm90ELb0ELb1ELb1ELb0ELb0ELb0ELb0ELb0ELb1ELb1ELb1ELb0EEENS1_21CollectiveEpilogueFwdINS6_IJSA_SC_SB_EEES9_SE_SG_Li384ELb0ELb1ELb1ELb0EEENS1_19SingleTileSchedulerILb0ELb1ELb1ELi192EEEEEEEEEvNT_6ParamsE)
        /*008c*/ 	.word	0x00000000


	//----- nvinfo : EIATTR_REGCOUNT
	.align		4
.L_34:
        /*0090*/ 	.byte	0x04, 0x2f
        /*0092*/ 	.short	(.L_36 - .L_35)
	.align		4
.L_35:
        /*0094*/ 	.word	index@(_ZN7cutlass13device_kernelIN5flash11enable_sm90INS1_16FlashAttnFwdSm90INS1_25CollectiveMainloopFwdSm90ILi2EN4cute5tupleIJNS5_1CILi1EEES8_S8_EEENS6_IJNS7_ILi192EEENS7_ILi144EEENS7_ILi96EEEEEELi96ENS_6half_tEfNS_4arch4Sm90ELb0ELb0ELb1ELb1ELb0ELb1ELb0ELb0ELb1ELb1ELb1ELb0EEENS1_21CollectiveEpilogueFwdINS6_IJSA_SC_SB_EEES9_SE_SG_Li384ELb1ELb1ELb1ELb0EEENS1_36VarlenDynamicPersistentTileSchedulerILi192ELi144ELi384ELi128ELb1ELb1ELb1ELb0ELb1ELb1EEEEEEEEEvNT_6ParamsE)
        /*0098*/ 	.word	0x00000004


	//----- nvinfo : EIATTR_FRAME_SIZE
	.align		4
.L_36:
        /*009c*/ 	.byte	0x04, 0x11
        /*009e*/ 	.short	(.L_38 - .L_37)
	.align		4
.L_37:
        /*00a0*/ 	.word	index@(_ZN7cutlass13device_kernelIN5flash11enable_sm90INS1_16FlashAttnFwdSm90INS1_25CollectiveMainloopFwdSm90ILi2EN4cute5tupleIJNS5_1CILi1EEES8_S8_EEENS6_IJNS7_ILi192EEENS7_ILi144EEENS7_ILi96EEEEEELi96ENS_6half_tEfNS_4arch4Sm90ELb0ELb0ELb1ELb1ELb0ELb1ELb0ELb0ELb1ELb1ELb1ELb0EEENS1_21CollectiveEpilogueFwdINS6_IJSA_SC_SB_EEES9_SE_SG_Li384ELb1ELb1ELb1ELb0EEENS1_36VarlenDynamicPersistentTileSchedulerILi192ELi144ELi384ELi128ELb1ELb1ELb1ELb0ELb1ELb1EEEEEEEEEvNT_6ParamsE)
        /*00a4*/ 	.word	0x00000000


	//----- nvinfo : EIATTR_REGCOUNT
	.align		4
.L_38:
        /*00a8*/ 	.byte	0x04, 0x2f
        /*00aa*/ 	.short	(.L_40 - .L_39)
	.align		4
.L_39:
        /*00ac*/ 	.word	index@(_ZN7cutlass13device_kernelIN5flash11enable_sm90INS1_16FlashAttnFwdSm90INS1_25CollectiveMainloopFwdSm90ILi2EN4cute5tupleIJNS5_1CILi1EEES8_S8_EEENS6_IJNS7_ILi192EEENS7_ILi144EEENS7_ILi96EEEEEELi96ENS_6half_tEfNS_4arch4Sm90ELb0ELb0ELb1ELb1ELb0ELb0ELb0ELb0ELb1ELb1ELb1ELb0EEENS1_21CollectiveEpilogueFwdINS6_IJSA_SC_SB_EEES9_SE_SG_Li384ELb1ELb1ELb1ELb0EEENS1_36VarlenDynamicPersistentTileSchedulerILi192ELi144ELi384ELi128ELb1ELb1ELb1ELb0ELb1ELb1EEEEEEEEEvNT_6ParamsE)
        /*00b0*/ 	.word	0x00000004


	//----- nvinfo : EIATTR_FRAME_SIZE
	.align		4
.L_40:
        /*00b4*/ 	.byte	0x04, 0x11
        /*00b6*/ 	.short	(.L_42 - .L_41)
	.align		4
.L_41:
        /*00b8*/ 	.word	index@(_ZN7cutlass13device_kernelIN5flash11enable_sm90INS1_16FlashAttnFwdSm90INS1_25CollectiveMainloopFwdSm90ILi2EN4cute5tupleIJNS5_1CILi1EEES8_S8_EEENS6_IJNS7_ILi192EEENS7_ILi144EEENS7_ILi96EEEEEELi96ENS_6half_tEfNS_4arch4Sm90ELb0ELb0ELb1ELb1ELb0ELb0ELb0ELb0ELb1ELb1ELb1ELb0EEENS1_21CollectiveEpilogueFwdINS6_IJSA_SC_SB_EEES9_SE_SG_Li384ELb1ELb1ELb1ELb0EEENS1_36VarlenDynamicPersistentTileSchedulerILi192ELi144ELi384ELi128ELb1ELb1ELb1ELb0ELb1ELb1EEEEEEEEEvNT_6ParamsE)
        /*00bc*/ 	.word	0x00000000


	//----- nvinfo : EIATTR_REGCOUNT
	.align		4
.L_42:
        /*00c0*/ 	.byte	0x04, 0x2f
        /*00c2*/ 	.short	(.L_44 - .L_43)
	.align		4
.L_43:
        /*00c4*/ 	.word	index@(_ZN7cutlass13device_kernelIN5flash11enable_sm90INS1_16FlashAttnFwdSm90INS1_25CollectiveMainloopFwdSm90ILi2EN4cute5tupleIJNS5_1CILi1EEES8_S8_EEENS6_IJNS7_ILi192EEENS7_ILi144EEENS7_ILi96EEEEEELi96ENS_6half_tEfNS_4arch4Sm90ELb0ELb0ELb1ELb0ELb0ELb0ELb0ELb0ELb1ELb1ELb1ELb0EEENS1_21CollectiveEpilogueFwdINS6_IJSA_SC_SB_EEES9_SE_SG_Li384ELb0ELb1ELb1ELb0EEENS1_19SingleTileSchedulerILb0ELb1ELb1ELi192EEEEEEEEEvNT_6ParamsE)
        /*00c8*/ 	.word	0x00000004


	//----- nvinfo : EIATTR_FRAME_SIZE
	.align		4
.L_44:
        /*00cc*/ 	.byte	0x04, 0x11
        /*00ce*/ 	.short	(.L_46 - .L_45)
	.align		4
.L_45:
        /*00d0*/ 	.word	index@(_ZN7cutlass13device_kernelIN5flash11enable_sm90INS1_16FlashAttnFwdSm90INS1_25CollectiveMainloopFwdSm90ILi2EN4cute5tupleIJNS5_1CILi1EEES8_S8_EEENS6_IJNS7_ILi192EEENS7_ILi144EEENS7_ILi96EEEEEELi96ENS_6half_tEfNS_4arch4Sm90ELb0ELb0ELb1ELb0ELb0ELb0ELb0ELb0ELb1ELb1ELb1ELb0EEENS1_21CollectiveEpilogueFwdINS6_IJSA_SC_SB_EEES9_SE_SG_Li384ELb0ELb1ELb1ELb0EEENS1_19SingleTileSchedulerILb0ELb1ELb1ELi192EEEEEEEEEvNT_6ParamsE)
        /*00d4*/ 	.word	0x00000000


	//----- nvinfo : EIATTR_MIN_STACK_SIZE
	.align		4
.L_46:
        /*00d8*/ 	.byte	0x04, 0x12
        /*00da*/ 	.short	(.L_48 - .L_47)
	.align		4
.L_47:
        /*00dc*/ 	.word	index@(_ZN7cutlass13device_kernelIN5flash11enable_sm90INS1_16FlashAttnFwdSm90INS1_25CollectiveMainloopFwdSm90ILi2EN4cute5tupleIJNS5_1CILi1EEES8_S8_EEENS6_IJNS7_ILi192EEENS7_ILi144EEENS7_ILi96EEEEEELi96ENS_6half_tEfNS_4arch4Sm90ELb0ELb0ELb1ELb0ELb0ELb0ELb0ELb0ELb1ELb1ELb1ELb0EEENS1_21CollectiveEpilogueFwdINS6_IJSA_SC_SB_EEES9_SE_SG_Li384ELb0ELb1ELb1ELb0EEENS1_19SingleTileSchedulerILb0ELb1ELb1ELi192EEEEEEEEEvNT_6ParamsE)
        /*00e0*/ 	.word	0x00000000


	//----- nvinfo : EIATTR_MIN_STACK_SIZE
	.align		4
.L_48:
        /*00e4*/ 	.byte	0x04, 0x12
        /*00e6*/ 	.short	(.L_50 - .L_49)
	.align		4
.L_49:
        /*00e8*/ 	.word	index@(_ZN7cutlass13device_kernelIN5flash11enable_sm90INS1_16FlashAttnFwdSm90INS1_25CollectiveMainloopFwdSm90ILi2EN4cute5tupleIJNS5_1CILi1EEES8_S8_EEENS6_IJNS7_ILi192EEENS7_ILi144EEENS7_ILi96EEEEEELi96ENS_6half_tEfNS_4arch4Sm90ELb0ELb0ELb1ELb1ELb0ELb0ELb0ELb0ELb1ELb1ELb1ELb0EEENS1_21CollectiveEpilogueFwdINS6_IJSA_SC_SB_EEES9_SE_SG_Li384ELb1ELb1ELb1ELb0EEENS1_36VarlenDynamicPersistentTileSchedulerILi192ELi144ELi384ELi128ELb1ELb1ELb1ELb0ELb1ELb1EEEEEEEEEvNT_6ParamsE)
        /*00ec*/ 	.word	0x00000000


	//----- nvinfo : EIATTR_MIN_STACK_SIZE
	.align		4
.L_50:
        /*00f0*/ 	.byte	0x04, 0x12
        /*00f2*/ 	.short	(.L_52 - .L_51)
	.align		4
.L_51:
        /*00f4*/ 	.word	index@(_ZN7cutlass13device_kernelIN5flash11enable_sm90INS1_16FlashAttnFwdSm90INS1_25CollectiveMainloopFwdSm90ILi2EN4cute5tupleIJNS5_1CILi1EEES8_S8_EEENS6_IJNS7_ILi192EEENS7_ILi144EEENS7_ILi96EEEEEELi96ENS_6half_tEfNS_4arch4Sm90ELb0ELb0ELb1ELb1ELb0ELb1ELb0ELb0ELb1ELb1ELb1ELb0EEENS1_21CollectiveEpilogueFwdINS6_IJSA_SC_SB_EEES9_SE_SG_Li384ELb1ELb1ELb1ELb0EEENS1_36VarlenDynamicPersistentTileSchedulerILi192ELi144ELi384ELi128ELb1ELb1ELb1ELb0ELb1ELb1EEEEEEEEEvNT_6ParamsE)
        /*00f8*/ 	.word	0x00000000


	//----- nvinfo : EIATTR_MIN_STACK_SIZE
	.align		4
.L_52:
        /*00fc*/ 	.byte	0x04, 0x12
        /*00fe*/ 	.short	(.L_54 - .L_53)
	.align		4
.L_53:
        /*0100*/ 	.word	index@(_ZN7cutlass13device_kernelIN5flash11enable_sm90INS1_16FlashAttnFwdSm90INS1_25CollectiveMainloopFwdSm90ILi2EN4cute5tupleIJNS5_1CILi1EEES8_S8_EEENS6_IJNS7_ILi192EEENS7_ILi128EEENS7_ILi96EEEEEELi96ENS_6half_tEfNS_4arch4Sm90ELb0ELb1ELb1ELb0ELb0ELb0ELb0ELb0ELb1ELb1ELb1ELb0EEENS1_21CollectiveEpilogueFwdINS6_IJSA_SC_SB_EEES9_SE_SG_Li384ELb0ELb1ELb1ELb0EEENS1_19SingleTileSchedulerILb0ELb1ELb1ELi192EEEEEEEEEvNT_6ParamsE)
        /*0104*/ 	.word	0x00000000


	//----- nvinfo : EIATTR_MIN_STACK_SIZE
	.align		4
.L_54:
        /*0108*/ 	.byte	0x04, 0x12
        /*010a*/ 	.short	(.L_56 - .L_55)
	.align		4
.L_55:
        /*010c*/ 	.word	index@(_ZN7cutlass13device_kernelIN5flash11enable_sm90INS1_16FlashAttnFwdSm90INS1_25CollectiveMainloopFwdSm90ILi2EN4cute5tupleIJNS5_1CILi1EEES8_S8_EEENS6_IJNS7_ILi192EEENS7_ILi128EEENS7_ILi96EEEEEELi96ENS_6half_tEfNS_4arch4Sm90ELb0ELb1ELb1ELb1ELb0ELb0ELb0ELb0ELb1ELb1ELb1ELb0EEENS1_21CollectiveEpilogueFwdINS6_IJSA_SC_SB_EEES9_SE_SG_Li384ELb1ELb1ELb1ELb0EEENS1_36VarlenDynamicPersistentTileSchedulerILi192ELi128ELi384ELi128ELb1ELb1ELb1ELb1ELb0ELb1EEEEEEEEEvNT_6ParamsE)
        /*0110*/ 	.word	0x00000000


	//----- nvinfo : EIATTR_MIN_STACK_SIZE
	.align		4
.L_56:
        /*0114*/ 	.byte	0x04, 0x12
        /*0116*/ 	.short	(.L_58 - .L_57)
	.align		4
.L_57:
        /*0118*/ 	.word	index@(_ZN7cutlass13device_kernelIN5flash11enable_sm90INS1_16FlashAttnFwdSm90INS1_25CollectiveMainloopFwdSm90ILi2EN4cute5tupleIJNS5_1CILi1EEES8_S8_EEENS6_IJNS7_ILi192EEENS7_ILi128EEENS7_ILi96EEEEEELi96ENS_6half_tEfNS_4arch4Sm90ELb0ELb1ELb1ELb1ELb0ELb1ELb0ELb0ELb1ELb1ELb1ELb0EEENS1_21CollectiveEpilogueFwdINS6_IJSA_SC_SB_EEES9_SE_SG_Li384ELb1ELb1ELb1ELb0EEENS1_36VarlenDynamicPersistentTileSchedulerILi192ELi128ELi384ELi128ELb1ELb1ELb1ELb1ELb0ELb1EEEEEEEEEvNT_6ParamsE)
        /*011c*/ 	.word	0x00000000


	//----- nvinfo : EIATTR_MIN_STACK_SIZE
	.align		4
.L_58:
        /*0120*/ 	.byte	0x04, 0x12
        /*0122*/ 	.short	(.L_60 - .L_59)
	.align		4
.L_59:
        /*0124*/ 	.word	index@(_ZN7cutlass13device_kernelIN5flash11enable_sm90INS1_16FlashAttnFwdSm90INS1_25CollectiveMainloopFwdSm90ILi2EN4cute5tupleIJNS5_1CILi1EEES8_S8_EEENS6_IJNS7_ILi192EEENS7_ILi144EEENS7_ILi96EEEEEELi96ENS_6half_tEfNS_4arch4Sm90ELb1ELb0ELb1ELb0ELb0ELb0ELb0ELb0ELb1ELb1ELb1ELb0EEENS1_21CollectiveEpilogueFwdINS6_IJSA_SC_SB_EEES9_SE_SG_Li384ELb0ELb1ELb1ELb0EEENS1_19SingleTileSchedulerILb0ELb1ELb1ELi192EEEEEEEEEvNT_6ParamsE)
        /*0128*/ 	.word	0x00000000


	//----- nvinfo : EIATTR_MIN_STACK_SIZE
	.align		4
.L_60:
        /*012c*/ 	.byte	0x04, 0x12
        /*012e*/ 	.short	(.L_62 - .L_61)
	.align		4
.L_61:
        /*0130*/ 	.word	index@(_ZN7cutlass13device_kernelIN5flash11enable_sm90INS1_16FlashAttnFwdSm90INS1_25CollectiveMainloopFwdSm90ILi2EN4cute5tupleIJNS5_1CILi1EEES8_S8_EEENS6_IJNS7_ILi192EEENS7_ILi144EEENS7_ILi96EEEEEELi96ENS_6half_tEfNS_4arch4Sm90ELb1ELb0ELb1ELb1ELb0ELb0ELb0ELb0ELb1ELb1ELb1ELb0EEENS1_21CollectiveEpilogueFwdINS6_IJSA_SC_SB_EEES9_SE_SG_Li384ELb1ELb1ELb1ELb0EEENS1_36VarlenDynamicPersistentTileSchedulerILi192ELi144ELi384ELi128ELb1ELb1ELb1ELb1ELb1ELb1EEEEEEEEEvNT_6ParamsE)
        /*0134*/ 	.word	0x00000000


	//----- nvinfo : EIATTR_MIN_STACK_SIZE
	.align		4
.L_62:
        /*0138*/ 	.byte	0x04, 0x12
        /*013a*/ 	.short	(.L_64 - .L_63)
	.align		4
.L_63:
        /*013c*/ 	.word	index@(_ZN7cutlass13device_kernelIN5flash11enable_sm90INS1_16FlashAttnFwdSm90INS1_25CollectiveMainloopFwdSm90ILi2EN4cute5tupleIJNS5_1CILi1EEES8_S8_EEENS6_IJNS7_ILi192EEENS7_ILi144EEENS7_ILi96EEEEEELi96ENS_6half_tEfNS_4arch4Sm90ELb1ELb0ELb1ELb1ELb0ELb1ELb0ELb0ELb1ELb1ELb1ELb0EEENS1_21CollectiveEpilogueFwdINS6_IJSA_SC_SB_EEES9_SE_SG_Li384ELb1ELb1ELb1ELb0EEENS1_36VarlenDynamicPersistentTileSchedulerILi192ELi144ELi384ELi128ELb1ELb1ELb1ELb1ELb1ELb1EEEEEEEEEvNT_6ParamsE)
        /*0140*/ 	.word	0x00000000
.L_64:


//--------------------- .nv.compat                --------------------------
	.section	.nv.compat,"",@"SHT_CUDA_COMPAT_INFO"
	.align	4
        /*0000*/ 	.byte	0x02, 0x09, 0x01, 0x00, 0x02, 0x02, 0x01, 0x00, 0x02, 0x05, 0x05, 0x00, 0x03, 0x07, 0x01, 0x01
        /*0010*/ 	.byte	0x02, 0x03, 0x00, 0x00, 0x02, 0x06, 0x01, 0x00, 0x04, 0x0b, 0x08, 0x00, 0x00, 0x00, 0x00, 0x00
        /*0020*/ 	.byte	0x00, 0x00, 0x00, 0x00


//--------------------- .nv.info._ZN7cutlass13device_kernelIN5flash11enable_sm90INS1_16FlashAttnFwdSm90INS1_25CollectiveMainloopFwdSm90ILi2EN4cute5tupleIJNS5_1CILi1EEES8_S8_EEENS6_IJNS7_ILi192EEENS7_ILi144EEENS7_ILi96EEEEEELi96ENS_6half_tEfNS_4arch4Sm90ELb0ELb0ELb1ELb0ELb0ELb0ELb0ELb0ELb1ELb1ELb1ELb0EEENS1_21CollectiveEpilogueFwdINS6_IJSA_SC_SB_EEES9_SE_SG_Li384ELb0ELb1ELb1ELb0EEENS1_19SingleTileSchedulerILb0ELb1ELb1ELi192EEEEEEEEEvNT_6ParamsE --------------------------
	.section	.nv.info._ZN7cutlass13device_kernelIN5flash11enable_sm90INS1_16FlashAttnFwdSm90INS1_25CollectiveMainloopFwdSm90ILi2EN4cute5tupleIJNS5_1CILi1EEES8_S8_EEENS6_IJNS7_ILi192EEENS7_ILi144EEENS7_ILi96EEEEEELi96ENS_6half_tEfNS_4arch4Sm90ELb0ELb0ELb1ELb0ELb0ELb0ELb0ELb0ELb1ELb1ELb1ELb0EEENS1_21CollectiveEpilogueFwdINS6_IJSA_SC_SB_EEES9_SE_SG_Li384ELb0ELb1ELb1ELb0EEENS1_19SingleTileSchedulerILb0ELb1ELb1ELi192EEEEEEEEEvNT_6ParamsE,"",@"SHT_CUDA_INFO"
	.sectionflags	@""
	.align	4


	//----- nvinfo : EIATTR_CUDA_API_VERSION
	.align		4
        /*0000*/ 	.byte	0x04, 0x37
        /*0002*/ 	.short	(.L_66 - .L_65)
.L_65:
        /*0004*/ 	.word	0x00000082


	//----- nvinfo : EIATTR_KPARAM_INFO
	.align		4
.L_66:
        /*0008*/ 	.byte	0x04, 0x17
        /*000a*/ 	.short	(.L_68 - .L_67)
.L_67:
        /*000c*/ 	.word	0x00000000
        /*0010*/ 	.short	0x0000
        /*0012*/ 	.short	0x0000
        /*0014*/ 	.byte	0x00, 0xf0, 0x01, 0x28


	//----- nvinfo : EIATTR_SPARSE_MMA_MASK
	.align		4
.L_68:
        /*0018*/ 	.byte	0x03, 0x50
        /*001a*/ 	.short	0x0000


	//----- nvinfo : EIATTR_MAXREG_COUNT
	.align		4
        /*001c*/ 	.byte	0x03, 0x1b
        /*001e*/ 	.short	0x0080


	//----- nvinfo : EIATTR_MERCURY_ISA_VERSION
	.align		4
        /*0020*/ 	.byte	0x03, 0x5f
        /*0022*/ 	.short	0x0101


	//----- nvinfo : EIATTR_VRC_CTA_INIT_COUNT
	.align		4
        /*0024*/ 	.byte	0x02, 0x4a
	.zero		1
	.zero		1


	//----- nvinfo : EIATTR_EXIT_INSTR_OFFSETS
	.align		4
        /*0028*/ 	.byte	0x04, 0x1c
        /*002a*/ 	.short	(.L_70 - .L_69)


	//   ....[0]....
.L_69:
        /*002c*/ 	.word	0x00000010


	//----- nvinfo : EIATTR_MAX_THREADS
	.align		4
.L_70:
        /*0030*/ 	.byte	0x04, 0x05
        /*0032*/ 	.short	(.L_72 - .L_71)
.L_71:
        /*0034*/ 	.word	0x00000200
        /*0038*/ 	.word	0x00000001
        /*003c*/ 	.word	0x00000001


	//----- nvinfo : EIATTR_CBANK_PARAM_SIZE
	.align		4
.L_72:
        /*0040*/ 	.byte	0x03, 0x19
        /*0042*/ 	.short	0x0a00


	//----- nvinfo : EIATTR_PARAM_CBANK
	.align		4
        /*0044*/ 	.byte	0x04, 0x0a
        /*0046*/ 	.short	(.L_74 - .L_73)
	.align		4
.L_73:
        /*0048*/ 	.word	index@(.nv.constant0._ZN7cutlass13device_kernelIN5flash11enable_sm90INS1_16FlashAttnFwdSm90INS1_25CollectiveMainloopFwdSm90ILi2EN4cute5tupleIJNS5_1CILi1EEES8_S8_EEENS6_IJNS7_ILi192EEENS7_ILi144EEENS7_ILi96EEEEEELi96ENS_6half_tEfNS_4arch4Sm90ELb0ELb0ELb1ELb0ELb0ELb0ELb0ELb0ELb1ELb1ELb1ELb0EEENS1_21CollectiveEpilogueFwdINS6_IJSA_SC_SB_EEES9_SE_SG_Li384ELb0ELb1ELb1ELb0EEENS1_19SingleTileSchedulerILb0ELb1ELb1ELi192EEEEEEEEEvNT_6ParamsE)
        /*004c*/ 	.short	0x0380
        /*004e*/ 	.short	0x0a00


	//----- nvinfo : EIATTR_SW_WAR
	.align		4
.L_74:
        /*0050*/ 	.byte	0x04, 0x36
        /*0052*/ 	.short	(.L_76 - .L_75)
.L_75:
        /*0054*/ 	.word	0x00000008
.L_76:


//--------------------- .nv.info._ZN7cutlass13device_kernelIN5flash11enable_sm90INS1_16FlashAttnFwdSm90INS1_25CollectiveMainloopFwdSm90ILi2EN4cute5tupleIJNS5_1CILi1EEES8_S8_EEENS6_IJNS7_ILi192EEENS7_ILi144EEENS7_ILi96EEEEEELi96ENS_6half_tEfNS_4arch4Sm90ELb0ELb0ELb1ELb1ELb0ELb0ELb0ELb0ELb1ELb1ELb1ELb0EEENS1_21CollectiveEpilogueFwdINS6_IJSA_SC_SB_EEES9_SE_SG_Li384ELb1ELb1ELb1ELb0EEENS1_36VarlenDynamicPersistentTileSchedulerILi192ELi144ELi384ELi128ELb1ELb1ELb1ELb0ELb1ELb1EEEEEEEEEvNT_6ParamsE --------------------------
	.section	.nv.info._ZN7cutlass13device_kernelIN5flash11enable_sm90INS1_16FlashAttnFwdSm90INS1_25CollectiveMainloopFwdSm90ILi2EN4cute5tupleIJNS5_1CILi1EEES8_S8_EEENS6_IJNS7_ILi192EEENS7_ILi144EEENS7_ILi96EEEEEELi96ENS_6half_tEfNS_4arch4Sm90ELb0ELb0ELb1ELb1ELb0ELb0ELb0ELb0ELb1ELb1ELb1ELb0EEENS1_21CollectiveEpilogueFwdINS6_IJSA_SC_SB_EEES9_SE_SG_Li384ELb1ELb1ELb1ELb0EEENS1_36VarlenDynamicPersistentTileSchedulerILi192ELi144ELi384ELi128ELb1ELb1ELb1ELb0ELb1ELb1EEEEEEEEEvNT_6ParamsE,"",@"SHT_CUDA_INFO"
	.sectionflags	@""
	.align	4


	//----- nvinfo : EIATTR_CUDA_API_VERSION
	.align		4
        /*0000*/ 	.byte	0x04, 0x37
        /*0002*/ 	.short	(.L_78 - .L_77)
.L_77:
        /*0004*/ 	.word	0x00000082


	//----- nvinfo : EIATTR_KPARAM_INFO
	.align		4
.L_78:
        /*0008*/ 	.byte	0x04, 0x17
        /*000a*/ 	.short	(.L_80 - .L_79)
.L_79:
        /*000c*/ 	.word	0x00000000
        /*0010*/ 	.short	0x0000
        /*0012*/ 	.short	0x0000
        /*0014*/ 	.byte	0x00, 0xf0, 0x01, 0x2a


	//----- nvinfo : EIATTR_SPARSE_MMA_MASK
	.align		4
.L_80:
        /*0018*/ 	.byte	0x03, 0x50
        /*001a*/ 	.short	0x0000


	//----- nvinfo : EIATTR_MAXREG_COUNT
	.align		4
        /*001c*/ 	.byte	0x03, 0x1b
        /*001e*/ 	.short	0x0080


	//----- nvinfo : EIATTR_MERCURY_ISA_VERSION
	.align		4
        /*0020*/ 	.byte	0x03, 0x5f
        /*0022*/ 	.short	0x0101


	//----- nvinfo : EIATTR_VRC_CTA_INIT_COUNT
	.align		4
        /*0024*/ 	.byte	0x02, 0x4a
	.zero		1
	.zero		1


	//----- nvinfo : EIATTR_EXIT_INSTR_OFFSETS
	.align		4
        /*0028*/ 	.byte	0x04, 0x1c
        /*002a*/ 	.short	(.L_82 - .L_81)


	//   ....[0]....
.L_81:
        /*002c*/ 	.word	0x00000010


	//----- nvinfo : EIATTR_MAX_THREADS
	.align		4
.L_82:
        /*0030*/ 	.byte	0x04, 0x05
        /*0032*/ 	.short	(.L_84 - .L_83)
.L_83:
        /*0034*/ 	.word	0x00000200
        /*0038*/ 	.word	0x00000001
        /*003c*/ 	.word	0x00000001


	//----- nvinfo : EIATTR_CBANK_PARAM_SIZE
	.align		4
.L_84:
        /*0040*/ 	.byte	0x03, 0x19
        /*0042*/ 	.short	0x0a80


	//----- nvinfo : EIATTR_PARAM_CBANK
	.align		4
        /*0044*/ 	.byte	0x04, 0x0a
        /*0046*/ 	.short	(.L_86 - .L_85)
	.align		4
.L_85:
        /*0048*/ 	.word	index@(.nv.constant0._ZN7cutlass13device_kernelIN5flash11enable_sm90INS1_16FlashAttnFwdSm90INS1_25CollectiveMainloopFwdSm90ILi2EN4cute5tupleIJNS5_1CILi1EEES8_S8_EEENS6_IJNS7_ILi192EEENS7_ILi144EEENS7_ILi96EEEEEELi96ENS_6half_tEfNS_4arch4Sm90ELb0ELb0ELb1ELb1ELb0ELb0ELb0ELb0ELb1ELb1ELb1ELb0EEENS1_21CollectiveEpilogueFwdINS6_IJSA_SC_SB_EEES9_SE_SG_Li384ELb1ELb1ELb1ELb0EEENS1_36VarlenDynamicPersistentTileSchedulerILi192ELi144ELi384ELi128ELb1ELb1ELb1ELb0ELb1ELb1EEEEEEEEEvNT_6ParamsE)
        /*004c*/ 	.short	0x0380
        /*004e*/ 	.short	0x0a80


	//----- nvinfo : EIATTR_SW_WAR
	.align		4
.L_86:
        /*0050*/ 	.byte	0x04, 0x36
        /*0052*/ 	.short	(.L_88 - .L_87)
.L_87:
        /*0054*/ 	.word	0x00000008
.L_88:


//--------------------- .nv.info._ZN7cutlass13device_kernelIN5flash11enable_sm90INS1_16FlashAttnFwdSm90INS1_25CollectiveMainloopFwdSm90ILi2EN4cute5tupleIJNS5_1CILi1EEES8_S8_EEENS6_IJNS7_ILi192EEENS7_ILi144EEENS7_ILi96EEEEEELi96ENS_6half_tEfNS_4arch4Sm90ELb0ELb0ELb1ELb1ELb0ELb1ELb0ELb0ELb1ELb1ELb1ELb0EEENS1_21CollectiveEpilogueFwdINS6_IJSA_SC_SB_EEES9_SE_SG_Li384ELb1ELb1ELb1ELb0EEENS1_36VarlenDynamicPersistentTileSchedulerILi192ELi144ELi384ELi128ELb1ELb1ELb1ELb0ELb1ELb1EEEEEEEEEvNT_6ParamsE --------------------------
	.section	.nv.info._ZN7cutlass13device_kernelIN5flash11enable_sm90INS1_16FlashAttnFwdSm90INS1_25CollectiveMainloopFwdSm90ILi2EN4cute5tupleIJNS5_1CILi1EEES8_S8_EEENS6_IJNS7_ILi192EEENS7_ILi144EEENS7_ILi96EEEEEELi96ENS_6half_tEfNS_4arch4Sm90ELb0ELb0ELb1ELb1ELb0ELb1ELb0ELb0ELb1ELb1ELb1ELb0EEENS1_21CollectiveEpilogueFwdINS6_IJSA_SC_SB_EEES9_SE_SG_Li384ELb1ELb1ELb1ELb0EEENS1_36VarlenDynamicPersistentTileSchedulerILi192ELi144ELi384ELi128ELb1ELb1ELb1ELb0ELb1ELb1EEEEEEEEEvNT_6ParamsE,"",@"SHT_CUDA_INFO"
	.sectionflags	@""
	.align	4


	//----- nvinfo : EIATTR_CUDA_API_VERSION
	.align		4
        /*0000*/ 	.byte	0x04, 0x37
        /*0002*/ 	.short	(.L_90 - .L_89)
.L_89:
        /*0004*/ 	.word	0x00000082


	//----- nvinfo : EIATTR_KPARAM_INFO
	.align		4
.L_90:
        /*0008*/ 	.byte	0x04, 0x17
        /*000a*/ 	.short	(.L_92 - .L_91)
.L_91:
        /*000c*/ 	.word	0x00000000
        /*0010*/ 	.short	0x0000
        /*0012*/ 	.short	0x0000
        /*0014*/ 	.byte	0x00, 0xf0, 0x01, 0x2a


	//----- nvinfo : EIATTR_SPARSE_MMA_MASK
	.align		4
.L_92:
        /*0018*/ 	.byte	0x03, 0x50
        /*001a*/ 	.short	0x0000


	//----- nvinfo : EIATTR_MAXREG_COUNT
	.align		4
        /*001c*/ 	.byte	0x03, 0x1b
        /*001e*/ 	.short	0x0080


	//----- nvinfo : EIATTR_MERCURY_ISA_VERSION
	.align		4
        /*0020*/ 	.byte	0x03, 0x5f
        /*0022*/ 	.short	0x0101


	//----- nvinfo : EIATTR_VRC_CTA_INIT_COUNT
	.align		4
        /*0024*/ 	.byte	0x02, 0x4a
	.zero		1
	.zero		1


	//----- nvinfo : EIATTR_EXIT_INSTR_OFFSETS
	.align		4
        /*0028*/ 	.byte	0x04, 0x1c
        /*002a*/ 	.short	(.L_94 - .L_93)


	//   ....[0]....
.L_93:
        /*002c*/ 	.word	0x00000010


	//----- nvinfo : EIATTR_MAX_THREADS
	.align		4
.L_94:
        /*0030*/ 	.byte	0x04, 0x05
        /*0032*/ 	.short	(.L_96 - .L_95)
.L_95:
        /*0034*/ 	.word	0x00000200
        /*0038*/ 	.word	0x00000001
        /*003c*/ 	.word	0x00000001


	//----- nvinfo : EIATTR_CBANK_PARAM_SIZE
	.align		4
.L_96:
        /*0040*/ 	.byte	0x03, 0x19
        /*0042*/ 	.short	0x0a80


	//----- nvinfo : EIATTR_PARAM_CBANK
	.align		4
        /*0044*/ 	.byte	0x04, 0x0a
        /*0046*/ 	.short	(.L_98 - .L_97)
	.align		4
.L_97:
        /*0048*/ 	.word	index@(.nv.constant0._ZN7cutlass13device_kernelIN5flash11enable_sm90INS1_16FlashAttnFwdSm90INS1_25CollectiveMainloopFwdSm90ILi2EN4cute5tupleIJNS5_1CILi1EEES8_S8_EEENS6_IJNS7_ILi192EEENS7_ILi144EEENS7_ILi96EEEEEELi96ENS_6half_tEfNS_4arch4Sm90ELb0ELb0ELb1ELb1ELb0ELb1ELb0ELb0ELb1ELb1ELb1ELb0EEENS1_21CollectiveEpilogueFwdINS6_IJSA_SC_SB_EEES9_SE_SG_Li384ELb1ELb1ELb1ELb0EEENS1_36VarlenDynamicPersistentTileSchedulerILi192ELi144ELi384ELi128ELb1ELb1ELb1ELb0ELb1ELb1EEEEEEEEEvNT_6ParamsE)
        /*004c*/ 	.short	0x0380
        /*004e*/ 	.short	0x0a80


	//----- nvinfo : EIATTR_SW_WAR
	.align		4
.L_98:
        /*0050*/ 	.byte	0x04, 0x36
        /*0052*/ 	.short	(.L_100 - .L_99)
.L_99:
        /*0054*/ 	.word	0x00000008
.L_100:


//--------------------- .nv.info._ZN7cutlass13device_kernelIN5flash11enable_sm90INS1_16FlashAttnFwdSm90INS1_25CollectiveMainloopFwdSm90ILi2EN4cute5tupleIJNS5_1CILi1EEES8_S8_EEENS6_IJNS7_ILi192EEENS7_ILi128EEENS7_ILi96EEEEEELi96ENS_6half_tEfNS_4arch4Sm90ELb0ELb1ELb1ELb0ELb0ELb0ELb0ELb0ELb1ELb1ELb1ELb0EEENS1_21CollectiveEpilogueFwdINS6_IJSA_SC_SB_EEES9_SE_SG_Li384ELb0ELb1ELb1ELb0EEENS1_19SingleTileSchedulerILb0ELb1ELb1ELi192EEEEEEEEEvNT_6ParamsE --------------------------
	.section	.nv.info._ZN7cutlass13device_kernelIN5flash11enable_sm90INS1_16FlashAttnFwdSm90INS1_25CollectiveMainloopFwdSm90ILi2EN4cute5tupleIJNS5_1CILi1EEES8_S8_EEENS6_IJNS7_ILi192EEENS7_ILi128EEENS7_ILi96EEEEEELi96ENS_6half_tEfNS_4arch4Sm90ELb0ELb1ELb1ELb0ELb0ELb0ELb0ELb0ELb1ELb1ELb1ELb0EEENS1_21CollectiveEpilogueFwdINS6_IJSA_SC_SB_EEES9_SE_SG_Li384ELb0ELb1ELb1ELb0EEENS1_19SingleTileSchedulerILb0ELb1ELb1ELi192EEEEEEEEEvNT_6ParamsE,"",@"SHT_CUDA_INFO"
	.sectionflags	@""
	.align	4


	//----- nvinfo : EIATTR_CUDA_API_VERSION
	.align		4
        /*0000*/ 	.byte	0x04, 0x37
        /*0002*/ 	.short	(.L_102 - .L_101)
.L_101:
        /*0004*/ 	.word	0x00000082


	//----- nvinfo : EIATTR_KPARAM_INFO
	.align		4
.L_102:
        /*0008*/ 	.byte	0x04, 0x17
        /*000a*/ 	.short	(.L_104 - .L_103)
.L_103:
        /*000c*/ 	.word	0x00000000
        /*0010*/ 	.short	0x0000
        /*0012*/ 	.short	0x0000
        /*0014*/ 	.byte	0x00, 0xf0, 0x01, 0x28


	//----- nvinfo : EIATTR_SPARSE_MMA_MASK
	.align		4
.L_104:
        /*0018*/ 	.byte	0x03, 0x50
        /*001a*/ 	.short	0x0000


	//----- nvinfo : EIATTR_MAXREG_COUNT
	.align		4
        /*001c*/ 	.byte	0x03, 0x1b
        /*001e*/ 	.short	0x0080


	//----- nvinfo : EIATTR_MERCURY_ISA_VERSION
	.align		4
        /*0020*/ 	.byte	0x03, 0x5f
        /*0022*/ 	.short	0x0101


	//----- nvinfo : EIATTR_VRC_CTA_INIT_COUNT
	.align		4
        /*0024*/ 	.byte	0x02, 0x4a
	.zero		1
	.zero		1


	//----- nvinfo : EIATTR_EXIT_INSTR_OFFSETS
	.align		4
        /*0028*/ 	.byte	0x04, 0x1c
        /*002a*/ 	.short	(.L_106 - .L_105)


	//   ....[0]....
.L_105:
        /*002c*/ 	.word	0x00000010


	//----- nvinfo : EIATTR_MAX_THREADS
	.align		4
.L_106:
        /*0030*/ 	.byte	0x04, 0x05
        /*0032*/ 	.short	(.L_108 - .L_107)
.L_107:
        /*0034*/ 	.word	0x00000200
        /*0038*/ 	.word	0x00000001
        /*003c*/ 	.word	0x00000001


	//----- nvinfo : EIATTR_CBANK_PARAM_SIZE
	.align		4
.L_108:
        /*0040*/ 	.byte	0x03, 0x19
        /*0042*/ 	.short	0x0a00


	//----- nvinfo : EIATTR_PARAM_CBANK
	.align		4
        /*0044*/ 	.byte	0x04, 0x0a
        /*0046*/ 	.short	(.L_110 - .L_109)
	.align		4
.L_109:
        /*0048*/ 	.word	index@(.nv.constant0._ZN7cutlass13device_kernelIN5flash11enable_sm90INS1_16FlashAttnFwdSm90INS1_25CollectiveMainloopFwdSm90ILi2EN4cute5tupleIJNS5_1CILi1EEES8_S8_EEENS6_IJNS7_ILi192EEENS7_ILi128EEENS7_ILi96EEEEEELi96ENS_6half_tEfNS_4arch4Sm90ELb0ELb1ELb1ELb0ELb0ELb0ELb0ELb0ELb1ELb1ELb1ELb0EEENS1_21CollectiveEpilogueFwdINS6_IJSA_SC_SB_EEES9_SE_SG_Li384ELb0ELb1ELb1ELb0EEENS1_19SingleTileSchedulerILb0ELb1ELb1ELi192EEEEEEEEEvNT_6ParamsE)
        /*004c*/ 	.short	0x0380
        /*004e*/ 	.short	0x0a00


	//----- nvinfo : EIATTR_SW_WAR
	.align		4
.L_110:
        /*0050*/ 	.byte	0x04, 0x36
        /*0052*/ 	.short	(.L_112 - .L_111)
.L_111:
        /*0054*/ 	.word	0x00000008
.L_112:


//--------------------- .nv.info._ZN7cutlass13device_kernelIN5flash11enable_sm90INS1_16FlashAttnFwdSm90INS1_25CollectiveMainloopFwdSm90ILi2EN4cute5tupleIJNS5_1CILi1EEES8_S8_EEENS6_IJNS7_ILi192EEENS7_ILi128EEENS7_ILi96EEEEEELi96ENS_6half_tEfNS_4arch4Sm90ELb0ELb1ELb1ELb1ELb0ELb0ELb0ELb0ELb1ELb1ELb1ELb0EEENS1_21CollectiveEpilogueFwdINS6_IJSA_SC_SB_EEES9_SE_SG_Li384ELb1ELb1ELb1ELb0EEENS1_36VarlenDynamicPersistentTileSchedulerILi192ELi128ELi384ELi128ELb1ELb1ELb1ELb1ELb0ELb1EEEEEEEEEvNT_6ParamsE --------------------------
	.section	.nv.info._ZN7cutlass13device_kernelIN5flash11enable_sm90INS1_16FlashAttnFwdSm90INS1_25CollectiveMainloopFwdSm90ILi2EN4cute5tupleIJNS5_1CILi1EEES8_S8_EEENS6_IJNS7_ILi192EEENS7_ILi128EEENS7_ILi96EEEEEELi96ENS_6half_tEfNS_4arch4Sm90ELb0ELb1ELb1ELb1ELb0ELb0ELb0ELb0ELb1ELb1ELb1ELb0EEENS1_21CollectiveEpilogueFwdINS6_IJSA_SC_SB_EEES9_SE_SG_Li384ELb1ELb1ELb1ELb0EEENS1_36VarlenDynamicPersistentTileSchedulerILi192ELi128ELi384ELi128ELb1ELb1ELb1ELb1ELb0ELb1EEEEEEEEEvNT_6ParamsE,"",@"SHT_CUDA_INFO"
	.sectionflags	@""
	.align	4


	//----- nvinfo : EIATTR_CUDA_API_VERSION
	.align		4
        /*0000*/ 	.byte	0x04, 0x37
        /*0002*/ 	.short	(.L_114 - .L_113)
.L_113:
        /*0004*/ 	.word	0x00000082


	//----- nvinfo : EIATTR_KPARAM_INFO
	.align		4
.L_114:
        /*0008*/ 	.byte	0x04, 0x17
        /*000a*/ 	.short	(.L_116 - .L_115)
.L_115:
        /*000c*/ 	.word	0x00000000
        /*0010*/ 	.short	0x0000
        /*0012*/ 	.short	0x0000
        /*0014*/ 	.byte	0x00, 0xf0, 0x01, 0x2a


	//----- nvinfo : EIATTR_SPARSE_MMA_MASK
	.align		4
.L_116:
        /*0018*/ 	.byte	0x03, 0x50
        /*001a*/ 	.short	0x0000


	//----- nvinfo : EIATTR_MAXREG_COUNT
	.align		4
        /*001c*/ 	.byte	0x03, 0x1b
        /*001e*/ 	.short	0x0080


	//----- nvinfo : EIATTR_MERCURY_ISA_VERSION
	.align		4
        /*0020*/ 	.byte	0x03, 0x5f
        /*0022*/ 	.short	0x0101


	//----- nvinfo : EIATTR_VRC_CTA_INIT_COUNT
	.align		4
        /*0024*/ 	.byte	0x02, 0x4a
	.zero		1
	.zero		1


	//----- nvinfo : EIATTR_EXIT_INSTR_OFFSETS
	.align		4
        /*0028*/ 	.byte	0x04, 0x1c
        /*002a*/ 	.short	(.L_118 - .L_117)


	//   ....[0]....
.L_117:
        /*002c*/ 	.word	0x00000010


	//----- nvinfo : EIATTR_MAX_THREADS
	.align		4
.L_118:
        /*0030*/ 	.byte	0x04, 0x05
        /*0032*/ 	.short	(.L_120 - .L_119)
.L_119:
        /*0034*/ 	.word	0x00000200
        /*0038*/ 	.word	0x00000001
        /*003c*/ 	.word	0x00000001


	//----- nvinfo : EIATTR_CBANK_PARAM_SIZE
	.align		4
.L_120:
        /*0040*/ 	.byte	0x03, 0x19
        /*0042*/ 	.short	0x0a80


	//----- nvinfo : EIATTR_PARAM_CBANK
	.align		4
        /*0044*/ 	.byte	0x04, 0x0a
        /*0046*/ 	.short	(.L_122 - .L_121)
	.align		4
.L_121:
        /*0048*/ 	.word	index@(.nv.constant0._ZN7cutlass13device_kernelIN5flash11enable_sm90INS1_16FlashAttnFwdSm90INS1_25CollectiveMainloopFwdSm90ILi2EN4cute5tupleIJNS5_1CILi1EEES8_S8_EEENS6_IJNS7_ILi192EEENS7_ILi128EEENS7_ILi96EEEEEELi96ENS_6half_tEfNS_4arch4Sm90ELb0ELb1ELb1ELb1ELb0ELb0ELb0ELb0ELb1ELb1ELb1ELb0EEENS1_21CollectiveEpilogueFwdINS6_IJSA_SC_SB_EEES9_SE_SG_Li384ELb1ELb1ELb1ELb0EEENS1_36VarlenDynamicPersistentTileSchedulerILi192ELi128ELi384ELi128ELb1ELb1ELb1ELb1ELb0ELb1EEEEEEEEEvNT_6ParamsE)
        /*004c*/ 	.short	0x0380
        /*004e*/ 	.short	0x0a80


	//----- nvinfo : EIATTR_SW_WAR
	.align		4
.L_122:
        /*0050*/ 	.byte	0x04, 0x36
        /*0052*/ 	.short	(.L_124 - .L_123)
.L_123:
        /*0054*/ 	.word	0x00000008
.L_124:


//--------------------- .nv.info._ZN7cutlass13device_kernelIN5flash11enable_sm90INS1_16FlashAttnFwdSm90INS1_25CollectiveMainloopFwdSm90ILi2EN4cute5tupleIJNS5_1CILi1EEES8_S8_EEENS6_IJNS7_ILi192EEENS7_ILi128EEENS7_ILi96EEEEEELi96ENS_6half_tEfNS_4arch4Sm90ELb0ELb1ELb1ELb1ELb0ELb1ELb0ELb0ELb1ELb1ELb1ELb0EEENS1_21CollectiveEpilogueFwdINS6_IJSA_SC_SB_EEES9_SE_SG_Li384ELb1ELb1ELb1ELb0EEENS1_36VarlenDynamicPersistentTileSchedulerILi192ELi128ELi384ELi128ELb1ELb1ELb1ELb1ELb0ELb1EEEEEEEEEvNT_6ParamsE --------------------------
	.section	.nv.info._ZN7cutlass13device_kernelIN5flash11enable_sm90INS1_16FlashAttnFwdSm90INS1_25CollectiveMainloopFwdSm90ILi2EN4cute5tupleIJNS5_1CILi1EEES8_S8_EEENS6_IJNS7_ILi192EEENS7_ILi128EEENS7_ILi96EEEEEELi96ENS_6half_tEfNS_4arch4Sm90ELb0ELb1ELb1ELb1ELb0ELb1ELb0ELb0ELb1ELb1ELb1ELb0EEENS1_21CollectiveEpilogueFwdINS6_IJSA_SC_SB_EEES9_SE_SG_Li384ELb1ELb1ELb1ELb0EEENS1_36VarlenDynamicPersistentTileSchedulerILi192ELi128ELi384ELi128ELb1ELb1ELb1ELb1ELb0ELb1EEEEEEEEEvNT_6ParamsE,"",@"SHT_CUDA_INFO"
	.sectionflags	@""
	.align	4


	//----- nvinfo : EIATTR_CUDA_API_VERSION
	.align		4
        /*0000*/ 	.byte	0x04, 0x37
        /*0002*/ 	.short	(.L_126 - .L_125)
.L_125:
        /*0004*/ 	.word	0x00000082


	//----- nvinfo : EIATTR_KPARAM_INFO
	.align		4
.L_126:
        /*0008*/ 	.byte	0x04, 0x17
        /*000a*/ 	.short	(.L_128 - .L_127)
.L_127:
        /*000c*/ 	.word	0x00000000
        /*0010*/ 	.short	0x0000
        /*0012*/ 	.short	0x0000
        /*0014*/ 	.byte	0x00, 0xf0, 0x01, 0x2a


	//----- nvinfo : EIATTR_SPARSE_MMA_MASK
	.align		4
.L_128:
        /*0018*/ 	.byte	0x03, 0x50
        /*001a*/ 	.short	0x0000


	//----- nvinfo : EIATTR_MAXREG_COUNT
	.align		4
        /*001c*/ 	.byte	0x03, 0x1b
        /*001e*/ 	.short	0x0080


	//----- nvinfo : EIATTR_MERCURY_ISA_VERSION
	.align		4
        /*0020*/ 	.byte	0x03, 0x5f
        /*0022*/ 	.short	0x0101


	//----- nvinfo : EIATTR_VRC_CTA_INIT_COUNT
	.align		4
        /*0024*/ 	.byte	0x02, 0x4a
	.zero		1
	.zero		1


	//----- nvinfo : EIATTR_EXIT_INSTR_OFFSETS
	.align		4
        /*0028*/ 	.byte	0x04, 0x1c
        /*002a*/ 	.short	(.L_130 - .L_129)


	//   ....[0]....
.L_129:
        /*002c*/ 	.word	0x00000010


	//----- nvinfo : EIATTR_MAX_THREADS
	.align		4
.L_130:
        /*0030*/ 	.byte	0x04, 0x05
        /*0032*/ 	.short	(.L_132 - .L_131)
.L_131:
        /*0034*/ 	.word	0x00000200
        /*0038*/ 	.word	0x00000001
        /*003c*/ 	.word	0x00000001


	//----- nvinfo : EIATTR_CBANK_PARAM_SIZE
	.align		4
.L_132:
        /*0040*/ 	.byte	0x03, 0x19
        /*0042*/ 	.short	0x0a80


	//----- nvinfo : EIATTR_PARAM_CBANK
	.align		4
        /*0044*/ 	.byte	0x04, 0x0a
        /*0046*/ 	.short	(.L_134 - .L_133)
	.align		4
.L_133:
        /*0048*/ 	.word	index@(.nv.constant0._ZN7cutlass13device_kernelIN5flash11enable_sm90INS1_16FlashAttnFwdSm90INS1_25CollectiveMainloopFwdSm90ILi2EN4cute5tupleIJNS5_1CILi1EEES8_S8_EEENS6_IJNS7_ILi192EEENS7_ILi128EEENS7_ILi96EEEEEELi96ENS_6half_tEfNS_4arch4Sm90ELb0ELb1ELb1ELb1ELb0ELb1ELb0ELb0ELb1ELb1ELb1ELb0EEENS1_21CollectiveEpilogueFwdINS6_IJSA_SC_SB_EEES9_SE_SG_Li384ELb1ELb1ELb1ELb0EEENS1_36VarlenDynamicPersistentTileSchedulerILi192ELi128ELi384ELi128ELb1ELb1ELb1ELb1ELb0ELb1EEEEEEEEEvNT_6ParamsE)
        /*004c*/ 	.short	0x0380
        /*004e*/ 	.short	0x0a80


	//----- nvinfo : EIATTR_SW_WAR
	.align		4
.L_134:
        /*0050*/ 	.byte	0x04, 0x36
        /*0052*/ 	.short	(.L_136 - .L_135)
.L_135:
        /*0054*/ 	.word	0x00000008
.L_136:


//--------------------- .nv.info._ZN7cutlass13device_kernelIN5flash11enable_sm90INS1_16FlashAttnFwdSm90INS1_25CollectiveMainloopFwdSm90ILi2EN4cute5tupleIJNS5_1CILi1EEES8_S8_EEENS6_IJNS7_ILi192EEENS7_ILi144EEENS7_ILi96EEEEEELi96ENS_6half_tEfNS_4arch4Sm90ELb1ELb0ELb1ELb0ELb0ELb0ELb0ELb0ELb1ELb1ELb1ELb0EEENS1_21CollectiveEpilogueFwdINS6_IJSA_SC_SB_EEES9_SE_SG_Li384ELb0ELb1ELb1ELb0EEENS1_19SingleTileSchedulerILb0ELb1ELb1ELi192EEEEEEEEEvNT_6ParamsE --------------------------
	.section	.nv.info._ZN7cutlass13device_kernelIN5flash11enable_sm90INS1_16FlashAttnFwdSm90INS1_25CollectiveMainloopFwdSm90ILi2EN4cute5tupleIJNS5_1CILi1EEES8_S8_EEENS6_IJNS7_ILi192EEENS7_ILi144EEENS7_ILi96EEEEEELi96ENS_6half_tEfNS_4arch4Sm90ELb1ELb0ELb1ELb0ELb0ELb0ELb0ELb0ELb1ELb1ELb1ELb0EEENS1_21CollectiveEpilogueFwdINS6_IJSA_SC_SB_EEES9_SE_SG_Li384ELb0ELb1ELb1ELb0EEENS1_19SingleTileSchedulerILb0ELb1ELb1ELi192EEEEEEEEEvNT_6ParamsE,"",@"SHT_CUDA_INFO"
	.sectionflags	@""
	.align	4


	//----- nvinfo : EIATTR_CUDA_API_VERSION
	.align		4
        /*0000*/ 	.byte	0x04, 0x37
        /*0002*/ 	.short	(.L_138 - .L_137)
.L_137:
        /*0004*/ 	.word	0x00000082


	//----- nvinfo : EIATTR_KPARAM_INFO
	.align		4
.L_138:
        /*0008*/ 	.byte	0x04, 0x17
        /*000a*/ 	.short	(.L_140 - .L_139)
.L_139:
        /*000c*/ 	.word	0x00000000
        /*0010*/ 	.short	0x0000
        /*0012*/ 	.short	0x0000
        /*0014*/ 	.byte	0x00, 0xf0, 0x01, 0x28


	//----- nvinfo : EIATTR_SPARSE_MMA_MASK
	.align		4
.L_140:
        /*0018*/ 	.byte	0x03, 0x50
        /*001a*/ 	.short	0x0000


	//----- nvinfo : EIATTR_MAXREG_COUNT
	.align		4
        /*001c*/ 	.byte	0x03, 0x1b
        /*001e*/ 	.short	0x0080


	//----- nvinfo : EIATTR_MERCURY_ISA_VERSION
	.align		4
        /*0020*/ 	.byte	0x03, 0x5f
        /*0022*/ 	.short	0x0101


	//----- nvinfo : EIATTR_VRC_CTA_INIT_COUNT
	.align		4
        /*0024*/ 	.byte	0x02, 0x4a
	.zero		1
	.zero		1


	//----- nvinfo : EIATTR_EXIT_INSTR_OFFSETS
	.align		4
        /*0028*/ 	.byte	0x04, 0x1c
        /*002a*/ 	.short	(.L_142 - .L_141)


	//   ....[0]....
.L_141:
        /*002c*/ 	.word	0x00000010


	//----- nvinfo : EIATTR_MAX_THREADS
	.align		4
.L_142:
        /*0030*/ 	.byte	0x04, 0x05
        /*0032*/ 	.short	(.L_144 - .L_143)
.L_143:
        /*0034*/ 	.word	0x00000200
        /*0038*/ 	.word	0x00000001
        /*003c*/ 	.word	0x00000001


	//----- nvinfo : EIATTR_CBANK_PARAM_SIZE
	.align		4
.L_144:
        /*0040*/ 	.byte	0x03, 0x19
        /*0042*/ 	.short	0x0a00


	//----- nvinfo : EIATTR_PARAM_CBANK
	.align		4
        /*0044*/ 	.byte	0x04, 0x0a
        /*0046*/ 	.short	(.L_146 - .L_145)
	.align		4
.L_145:
        /*0048*/ 	.word	index@(.nv.constant0._ZN7cutlass13device_kernelIN5flash11enable_sm90INS1_16FlashAttnFwdSm90INS1_25CollectiveMainloopFwdSm90ILi2EN4cute5tupleIJNS5_1CILi1EEES8_S8_EEENS6_IJNS7_ILi192EEENS7_ILi144EEENS7_ILi96EEEEEELi96ENS_6half_tEfNS_4arch4Sm90ELb1ELb0ELb1ELb0ELb0ELb0ELb0ELb0ELb1ELb1ELb1ELb0EEENS1_21CollectiveEpilogueFwdINS6_IJSA_SC_SB_EEES9_SE_SG_Li384ELb0ELb1ELb1ELb0EEENS1_19SingleTileSchedulerILb0ELb1ELb1ELi192EEEEEEEEEvNT_6ParamsE)
        /*004c*/ 	.short	0x0380
        /*004e*/ 	.short	0x0a00


	//----- nvinfo : EIATTR_SW_WAR
	.align		4
.L_146:
        /*0050*/ 	.byte	0x04, 0x36
        /*0052*/ 	.short	(.L_148 - .L_147)
.L_147:
        /*0054*/ 	.word	0x00000008
.L_148:


//--------------------- .nv.info._ZN7cutlass13device_kernelIN5flash11enable_sm90INS1_16FlashAttnFwdSm90INS1_25CollectiveMainloopFwdSm90ILi2EN4cute5tupleIJNS5_1CILi1EEES8_S8_EEENS6_IJNS7_ILi192EEENS7_ILi144EEENS7_ILi96EEEEEELi96ENS_6half_tEfNS_4arch4Sm90ELb1ELb0ELb1ELb1ELb0ELb0ELb0ELb0ELb1ELb1ELb1ELb0EEENS1_21CollectiveEpilogueFwdINS6_IJSA_SC_SB_EEES9_SE_SG_Li384ELb1ELb1ELb1ELb0EEENS1_36VarlenDynamicPersistentTileSchedulerILi192ELi144ELi384ELi128ELb1ELb1ELb1ELb1ELb1ELb1EEEEEEEEEvNT_6ParamsE --------------------------
	.section	.nv.info._ZN7cutlass13device_kernelIN5flash11enable_sm90INS1_16FlashAttnFwdSm90INS1_25CollectiveMainloopFwdSm90ILi2EN4cute5tupleIJNS5_1CILi1EEES8_S8_EEENS6_IJNS7_ILi192EEENS7_ILi144EEENS7_ILi96EEEEEELi96ENS_6half_tEfNS_4arch4Sm90ELb1ELb0ELb1ELb1ELb0ELb0ELb0ELb0ELb1ELb1ELb1ELb0EEENS1_21CollectiveEpilogueFwdINS6_IJSA_SC_SB_EEES9_SE_SG_Li384ELb1ELb1ELb1ELb0EEENS1_36VarlenDynamicPersistentTileSchedulerILi192ELi144ELi384ELi128ELb1ELb1ELb1ELb1ELb1ELb1EEEEEEEEEvNT_6ParamsE,"",@"SHT_CUDA_INFO"
	.sectionflags	@""
	.align	4


	//----- nvinfo : EIATTR_CUDA_API_VERSION
	.align		4
        /*0000*/ 	.byte	0x04, 0x37
        /*0002*/ 	.short	(.L_150 - .L_149)
.L_149:
        /*0004*/ 	.word	0x00000082


	//----- nvinfo : EIATTR_KPARAM_INFO
	.align		4
.L_150:
        /*0008*/ 	.byte	0x04, 0x17
        /*000a*/ 	.short	(.L_152 - .L_151)
.L_151:
        /*000c*/ 	.word	0x00000000
        /*0010*/ 	.short	0x0000
        /*0012*/ 	.short	0x0000
        /*0014*/ 	.byte	0x00, 0xf0, 0x01, 0x2a


	//----- nvinfo : EIATTR_SPARSE_MMA_MASK
	.align		4
.L_152:
        /*0018*/ 	.byte	0x03, 0x50
        /*001a*/ 	.short	0x0000


	//----- nvinfo : EIATTR_MAXREG_COUNT
	.align		4
        /*001c*/ 	.byte	0x03, 0x1b
        /*001e*/ 	.short	0x0080


	//----- nvinfo : EIATTR_MERCURY_ISA_VERSION
	.align		4
        /*0020*/ 	.byte	0x03, 0x5f
        /*0022*/ 	.short	0x0101


	//----- nvinfo : EIATTR_VRC_CTA_INIT_COUNT
	.align		4
        /*0024*/ 	.byte	0x02, 0x4a
	.zero		1
	.zero		1


	//----- nvinfo : EIATTR_EXIT_INSTR_OFFSETS
	.align		4
        /*0028*/ 	.byte	0x04, 0x1c
        /*002a*/ 	.short	(.L_154 - .L_153)


	//   ....[0]....
.L_153:
        /*002c*/ 	.word	0x00000010


	//----- nvinfo : EIATTR_MAX_THREADS
	.align		4
.L_154:
        /*0030*/ 	.byte	0x04, 0x05
        /*0032*/ 	.short	(.L_156 - .L_155)
.L_155:
        /*0034*/ 	.word	0x00000200
        /*0038*/ 	.word	0x00000001
        /*003c*/ 	.word	0x00000001


	//----- nvinfo : EIATTR_CBANK_PARAM_SIZE
	.align		4
.L_156:
        /*0040*/ 	.byte	0x03, 0x19
        /*0042*/ 	.short	0x0a80


	//----- nvinfo : EIATTR_PARAM_CBANK
	.align		4
        /*0044*/ 	.byte	0x04, 0x0a
        /*0046*/ 	.short	(.L_158 - .L_157)
	.align		4
.L_157:
        /*0048*/ 	.word	index@(.nv.constant0._ZN7cutlass13device_kernelIN5flash11enable_sm90INS1_16FlashAttnFwdSm90INS1_25CollectiveMainloopFwdSm90ILi2EN4cute5tupleIJNS5_1CILi1EEES8_S8_EEENS6_IJNS7_ILi192EEENS7_ILi144EEENS7_ILi96EEEEEELi96ENS_6half_tEfNS_4arch4Sm90ELb1ELb0ELb1ELb1ELb0ELb0ELb0ELb0ELb1ELb1ELb1ELb0EEENS1_21CollectiveEpilogueFwdINS6_IJSA_SC_SB_EEES9_SE_SG_Li384ELb1ELb1ELb1ELb0EEENS1_36VarlenDynamicPersistentTileSchedulerILi192ELi144ELi384ELi128ELb1ELb1ELb1ELb1ELb1ELb1EEEEEEEEEvNT_6ParamsE)
        /*004c*/ 	.short	0x0380
        /*004e*/ 	.short	0x0a80


	//----- nvinfo : EIATTR_SW_WAR
	.align		4
.L_158:
        /*0050*/ 	.byte	0x04, 0x36
        /*0052*/ 	.short	(.L_160 - .L_159)
.L_159:
        /*0054*/ 	.word	0x00000008
.L_160:


//--------------------- .nv.info._ZN7cutlass13device_kernelIN5flash11enable_sm90INS1_16FlashAttnFwdSm90INS1_25CollectiveMainloopFwdSm90ILi2EN4cute5tupleIJNS5_1CILi1EEES8_S8_EEENS6_IJNS7_ILi192EEENS7_ILi144EEENS7_ILi96EEEEEELi96ENS_6half_tEfNS_4arch4Sm90ELb1ELb0ELb1ELb1ELb0ELb1ELb0ELb0ELb1ELb1ELb1ELb0EEENS1_21CollectiveEpilogueFwdINS6_IJSA_SC_SB_EEES9_SE_SG_Li384ELb1ELb1ELb1ELb0EEENS1_36VarlenDynamicPersistentTileSchedulerILi192ELi144ELi384ELi128ELb1ELb1ELb1ELb1ELb1ELb1EEEEEEEEEvNT_6ParamsE --------------------------
	.section	.nv.info._ZN7cutlass13device_kernelIN5flash11enable_sm90INS1_16FlashAttnFwdSm90INS1_25CollectiveMainloopFwdSm90ILi2EN4cute5tupleIJNS5_1CILi1EEES8_S8_EEENS6_IJNS7_ILi192EEENS7_ILi144EEENS7_ILi96EEEEEELi96ENS_6half_tEfNS_4arch4Sm90ELb1ELb0ELb1ELb1ELb0ELb1ELb0ELb0ELb1ELb1ELb1ELb0EEENS1_21CollectiveEpilogueFwdINS6_IJSA_SC_SB_EEES9_SE_SG_Li384ELb1ELb1ELb1ELb0EEENS1_36VarlenDynamicPersistentTileSchedulerILi192ELi144ELi384ELi128ELb1ELb1ELb1ELb1ELb1ELb1EEEEEEEEEvNT_6ParamsE,"",@"SHT_CUDA_INFO"
	.sectionflags	@""
	.align	4


	//----- nvinfo : EIATTR_CUDA_API_VERSION
	.align		4
        /*0000*/ 	.byte	0x04, 0x37
        /*0002*/ 	.short	(.L_162 - .L_161)
.L_161:
        /*0004*/ 	.word	0x00000082


	//----- nvinfo : EIATTR_KPARAM_INFO
	.align		4
.L_162:
        /*0008*/ 	.byte	0x04, 0x17
        /*000a*/ 	.short	(.L_164 - .L_163)
.L_163:
        /*000c*/ 	.word	0x00000000
        /*0010*/ 	.short	0x0000
        /*0012*/ 	.short	0x0000
        /*0014*/ 	.byte	0x00, 0xf0, 0x01, 0x2a


	//----- nvinfo : EIATTR_SPARSE_MMA_MASK
	.align		4
.L_164:
        /*0018*/ 	.byte	0x03, 0x50
        /*001a*/ 	.short	0x0000


	//----- nvinfo : EIATTR_MAXREG_COUNT
	.align		4
        /*001c*/ 	.byte	0x03, 0x1b
        /*001e*/ 	.short	0x0080


	//----- nvinfo : EIATTR_MERCURY_ISA_VERSION
	.align		4
        /*0020*/ 	.byte	0x03, 0x5f
        /*0022*/ 	.short	0x0101


	//----- nvinfo : EIATTR_VRC_CTA_INIT_COUNT
	.align		4
        /*0024*/ 	.byte	0x02, 0x4a
	.zero		1
	.zero		1


	//----- nvinfo : EIATTR_EXIT_INSTR_OFFSETS
	.align		4
        /*0028*/ 	.byte	0x04, 0x1c
        /*002a*/ 	.short	(.L_166 - .L_165)


	//   ....[0]....
.L_165:
        /*002c*/ 	.word	0x00000010


	//----- nvinfo : EIATTR_MAX_THREADS
	.align		4
.L_166:
        /*0030*/ 	.byte	0x04, 0x05
        /*0032*/ 	.short	(.L_168 - .L_167)
.L_167:
        /*0034*/ 	.word	0x00000200
        /*0038*/ 	.word	0x00000001
        /*003c*/ 	.word	0x00000001


	//----- nvinfo : EIATTR_CBANK_PARAM_SIZE
	.align		4
.L_168:
        /*0040*/ 	.byte	0x03, 0x19
        /*0042*/ 	.short	0x0a80


	//----- nvinfo : EIATTR_PARAM_CBANK
	.align		4
        /*0044*/ 	.byte	0x04, 0x0a
        /*0046*/ 	.short	(.L_170 - .L_169)
	.align		4
.L_169:
        /*0048*/ 	.word	index@(.nv.constant0._ZN7cutlass13device_kernelIN5flash11enable_sm90INS1_16FlashAttnFwdSm90INS1_25CollectiveMainloopFwdSm90ILi2EN4cute5tupleIJNS5_1CILi1EEES8_S8_EEENS6_IJNS7_ILi192EEENS7_ILi144EEENS7_ILi96EEEEEELi96ENS_6half_tEfNS_4arch4Sm90ELb1ELb0ELb1ELb1ELb0ELb1ELb0ELb0ELb1ELb1ELb1ELb0EEENS1_21CollectiveEpilogueFwdINS6_IJSA_SC_SB_EEES9_SE_SG_Li384ELb1ELb1ELb1ELb0EEENS1_36VarlenDynamicPersistentTileSchedulerILi192ELi144ELi384ELi128ELb1ELb1ELb1ELb1ELb1ELb1EEEEEEEEEvNT_6ParamsE)
        /*004c*/ 	.short	0x0380
        /*004e*/ 	.short	0x0a80


	//----- nvinfo : EIATTR_SW_WAR
	.align		4
.L_170:
        /*0050*/ 	.byte	0x04, 0x36
        /*0052*/ 	.short	(.L_172 - .L_171)
.L_171:
        /*0054*/ 	.word	0x00000008
.L_172:


//--------------------- .nv.callgraph             --------------------------
	.section	.nv.callgraph,"",@"SHT_CUDA_CALLGRAPH"
	.align	4
	.sectionentsize	8
	.align		4
        /*0000*/ 	.word	0x00000000
	.align		4
        /*0004*/ 	.word	0xffffffff
	.align		4
        /*0008*/ 	.word	0x00000000
	.align		4
        /*000c*/ 	.word	0xfffffffe
	.align		4
        /*0010*/ 	.word	0x00000000
	.align		4
        /*0014*/ 	.word	0xfffffffd
	.align		4
        /*0018*/ 	.word	0x00000000
	.align		4
        /*001c*/ 	.word	0xfffffffc


//--------------------- .nv.constant4             --------------------------
	.section	.nv.constant4,"a",@progbits
	.align	8
	.align		8
.nv.constant4:
        /*0000*/ 	.dword	_ZN79_INTERNAL_cad70125_43_flash_fwd_hdim96_fp16_split_softcap_sm90_cu_744032ad_35514cuda3std3__45__cpo5beginE
	.align		8
        /*0008*/ 	.dword	_ZN79_INTERNAL_cad70125_43_flash_fwd_hdim96_fp16_split_softcap_sm90_cu_744032ad_35514cuda3std3__45__cpo3endE
	.align		8
        /*0010*/ 	.dword	_ZN79_INTERNAL_cad70125_43_flash_fwd_hdim96_fp16_split_softcap_sm90_cu_744032ad_35514cuda3std3__45__cpo6cbeginE
	.align		8
        /*0018*/ 	.dword	_ZN79_INTERNAL_cad70125_43_flash_fwd_hdim96_fp16_split_softcap_sm90_cu_744032ad_35514cuda3std3__45__cpo4cendE
	.align		8
        /*0020*/ 	.dword	_ZN79_INTERNAL_cad70125_43_flash_fwd_hdim96_fp16_split_softcap_sm90_cu_744032ad_35514cuda3std3__481_GLOBAL__N__cad70125_43_flash_fwd_hdim96_fp16_split_softcap_sm90_cu_744032ad_35516ignoreE
	.align		8
        /*0028*/ 	.dword	_ZN79_INTERNAL_cad70125_43_flash_fwd_hdim96_fp16_split_softcap_sm90_cu_744032ad_35514cuda3std3__419piecewise_constructE
	.align		8
        /*0030*/ 	.dword	_ZN79_INTERNAL_cad70125_43_flash_fwd_hdim96_fp16_split_softcap_sm90_cu_744032ad_35514cuda3std3__48in_placeE
	.align		8
        /*0038*/ 	.dword	_ZN79_INTERNAL_cad70125_43_flash_fwd_hdim96_fp16_split_softcap_sm90_cu_744032ad_35514cuda3std6ranges3__45__cpo4swapE
	.align		8
        /*0040*/ 	.dword	_ZN79_INTERNAL_cad70125_43_flash_fwd_hdim96_fp16_split_softcap_sm90_cu_744032ad_35514cuda3std6ranges3__45__cpo9iter_moveE
	.align		8
        /*0048*/ 	.dword	_ZN79_INTERNAL_cad70125_43_flash_fwd_hdim96_fp16_split_softcap_sm90_cu_744032ad_35514cute7productE
	.align		8
        /*0050*/ 	.dword	_ZN79_INTERNAL_cad70125_43_flash_fwd_hdim96_fp16_split_softcap_sm90_cu_744032ad_35514cute1_E


//--------------------- .text._ZN7cutlass13device_kernelIN5flash11enable_sm90INS1_16FlashAttnFwdSm90INS1_25CollectiveMainloopFwdSm90ILi2EN4cute5tupleIJNS5_1CILi1EEES8_S8_EEENS6_IJNS7_ILi192EEENS7_ILi144EEENS7_ILi96EEEEEELi96ENS_6half_tEfNS_4arch4Sm90ELb0ELb0ELb1ELb0ELb0ELb0ELb0ELb0ELb1ELb1ELb1ELb0EEENS1_21CollectiveEpilogueFwdINS6_IJSA_SC_SB_EEES9_SE_SG_Li384ELb0ELb1ELb1ELb0EEENS1_19SingleTileSchedulerILb0ELb1ELb1ELi192EEEEEEEEEvNT_6ParamsE --------------------------
	.section	.text._ZN7cutlass13device_kernelIN5flash11enable_sm90INS1_16FlashAttnFwdSm90INS1_25CollectiveMainloopFwdSm90ILi2EN4cute5tupleIJNS5_1CILi1EEES8_S8_EEENS6_IJNS7_ILi192EEENS7_ILi144EEENS7_ILi96EEEEEELi96ENS_6half_tEfNS_4arch4Sm90ELb0ELb0ELb1ELb0ELb0ELb0ELb0ELb0ELb1ELb1ELb1ELb0EEENS1_21CollectiveEpilogueFwdINS6_IJSA_SC_SB_EEES9_SE_SG_Li384ELb0ELb1ELb1ELb0EEENS1_19SingleTileSchedulerILb0ELb1ELb1ELi192EEEEEEEEEvNT_6ParamsE,"ax",@progbits
	.align	128
.text._ZN7cutlass13device_kernelIN5flash11enable_sm90INS1_16FlashAttnFwdSm90INS1_25CollectiveMainloopFwdSm90ILi2EN4cute5tupleIJNS5_1CILi1EEES8_S8_EEENS6_IJNS7_ILi192EEENS7_ILi144EEENS7_ILi96EEEEEELi96ENS_6half_tEfNS_4arch4Sm90ELb0ELb0ELb1ELb0ELb0ELb0ELb0ELb0ELb1ELb1ELb1ELb0EEENS1_21CollectiveEpilogueFwdINS6_IJSA_SC_SB_EEES9_SE_SG_Li384ELb0ELb1ELb1ELb0EEENS1_19SingleTileSchedulerILb0ELb1ELb1ELi192EEEEEEEEEvNT_6ParamsE:
        .type           _ZN7cutlass13device_kernelIN5flash11enable_sm90INS1_16FlashAttnFwdSm90INS1_25CollectiveMainloopFwdSm90ILi2EN4cute5tupleIJNS5_1CILi1EEES8_S8_EEENS6_IJNS7_ILi192EEENS7_ILi144EEENS7_ILi96EEEEEELi96ENS_6half_tEfNS_4arch4Sm90ELb0ELb0ELb1ELb0ELb0ELb0ELb0ELb0ELb1ELb1ELb1ELb0EEENS1_21CollectiveEpilogueFwdINS6_IJSA_SC_SB_EEES9_SE_SG_Li384ELb0ELb1ELb1ELb0EEENS1_19SingleTileSchedulerILb0ELb1ELb1ELi192EEEEEEEEEvNT_6ParamsE,@function
        .size           _ZN7cutlass13device_kernelIN5flash11enable_sm90INS1_16FlashAttnFwdSm90INS1_25CollectiveMainloopFwdSm90ILi2EN4cute5tupleIJNS5_1CILi1EEES8_S8_EEENS6_IJNS7_ILi192EEENS7_ILi144EEENS7_ILi96EEEEEELi96ENS_6half_tEfNS_4arch4Sm90ELb0ELb0ELb1ELb0ELb0ELb0ELb0ELb0ELb1ELb1ELb1ELb0EEENS1_21CollectiveEpilogueFwdINS6_IJSA_SC_SB_EEES9_SE_SG_Li384ELb0ELb1ELb1ELb0EEENS1_19SingleTileSchedulerILb0ELb1ELb1ELi192EEEEEEEEEvNT_6ParamsE,(.L_x_9 - _ZN7cutlass13device_kernelIN5flash11enable_sm90INS1_16FlashAttnFwdSm90INS1_25CollectiveMainloopFwdSm90ILi2EN4cute5tupleIJNS5_1CILi1EEES8_S8_EEENS6_IJNS7_ILi192EEENS7_ILi144EEENS7_ILi96EEEEEELi96ENS_6half_tEfNS_4arch4Sm90ELb0ELb0ELb1ELb0ELb0ELb0ELb0ELb0ELb1ELb1ELb1ELb0EEENS1_21CollectiveEpilogueFwdINS6_IJSA_SC_SB_EEES9_SE_SG_Li384ELb0ELb1ELb1ELb0EEENS1_19SingleTileSchedulerILb0ELb1ELb1ELi192EEEEEEEEEvNT_6ParamsE)
        .other          _ZN7cutlass13device_kernelIN5flash11enable_sm90INS1_16FlashAttnFwdSm90INS1_25CollectiveMainloopFwdSm90ILi2EN4cute5tupleIJNS5_1CILi1EEES8_S8_EEENS6_IJNS7_ILi192EEENS7_ILi144EEENS7_ILi96EEEEEELi96ENS_6half_tEfNS_4arch4Sm90ELb0ELb0ELb1ELb0ELb0ELb0ELb0ELb0ELb1ELb1ELb1ELb0EEENS1_21CollectiveEpilogueFwdINS6_IJSA_SC_SB_EEES9_SE_SG_Li384ELb0ELb1ELb1ELb0EEENS1_19SingleTileSchedulerILb0ELb1ELb1ELi192EEEEEEEEEvNT_6ParamsE,@"STO_CUDA_ENTRY STV_DEFAULT"
_ZN7cutlass13device_kernelIN5flash11enable_sm90INS1_16FlashAttnFwdSm90INS1_25CollectiveMainloopFwdSm90ILi2EN4cute5tupleIJNS5_1CILi1EEES8_S8_EEENS6_IJNS7_ILi192EEENS7_ILi144EEENS7_ILi96EEEEEELi96ENS_6half_tEfNS_4arch4Sm90ELb0ELb0ELb1ELb0ELb0ELb0ELb0ELb0ELb1ELb1ELb1ELb0EEENS1_21CollectiveEpilogueFwdINS6_IJSA_SC_SB_EEES9_SE_SG_Li384ELb0ELb1ELb1ELb0EEENS1_19SingleTileSchedulerILb0ELb1ELb1ELi192EEEEEEEEEvNT_6ParamsE:
[----:B------:R-:W-:Y:S01]  /*0000*/  LDC R1, c[0x0][0x37c] ;  /* 0x0000df00ff017b82 */ /* 0x000fe20000000800 */
[----:B------:R-:W-:Y:S05]  /*0010*/  EXIT ;  /* 0x000000000000794d */ /* 0x000fea0003800000 */
.L_x_0:
[----:B------:R-:W-:-:S00]  /*0020*/  BRA `(.L_x_0) ;  /* 0xfffffffc00fc7947 */ /* 0x000fc0000383ffff */
[----:B------:R-:W-:-:S00]  /*0030*/  NOP ;  /* 0x0000000000007918 */ /* 0x000fc00000000000 */
        /* <DEDUP_REMOVED lines=12> */
.L_x_9:


//--------------------- .text._ZN7cutlass13device_kernelIN5flash11enable_sm90INS1_16FlashAttnFwdSm90INS1_25CollectiveMainloopFwdSm90ILi2EN4cute5tupleIJNS5_1CILi1EEES8_S8_EEENS6_IJNS7_ILi192EEENS7_ILi144EEENS7_ILi96EEEEEELi96ENS_6half_tEfNS_4arch4Sm90ELb0ELb0ELb1ELb1ELb0ELb0ELb0ELb0ELb1ELb1ELb1ELb0EEENS1_21CollectiveEpilogueFwdINS6_IJSA_SC_SB_EEES9_SE_SG_Li384ELb1ELb1ELb1ELb0EEENS1_36VarlenDynamicPersistentTileSchedulerILi192ELi144ELi384ELi128ELb1ELb1ELb1ELb0ELb1ELb1EEEEEEEEEvNT_6ParamsE --------------------------
	.section	.text._ZN7cutlass13device_kernelIN5flash11enable_sm90INS1_16FlashAttnFwdSm90INS1_25CollectiveMainloopFwdSm90ILi2EN4cute5tupleIJNS5_1CILi1EEES8_S8_EEENS6_IJNS7_ILi192EEENS7_ILi144EEENS7_ILi96EEEEEELi96ENS_6half_tEfNS_4arch4Sm90ELb0ELb0ELb1ELb1ELb0ELb0ELb0ELb0ELb1ELb1ELb1ELb0EEENS1_21CollectiveEpilogueFwdINS6_IJSA_SC_SB_EEES9_SE_SG_Li384ELb1ELb1ELb1ELb0EEENS1_36VarlenDynamicPersistentTileSchedulerILi192ELi144ELi384ELi128ELb1ELb1ELb1ELb0ELb1ELb1EEEEEEEEEvNT_6ParamsE,"ax",@progbits
	.align	128
.text._ZN7cutlass13device_kernelIN5flash11enable_sm90INS1_16FlashAttnFwdSm90INS1_25CollectiveMainloopFwdSm90ILi2EN4cute5tupleIJNS5_1CILi1EEES8_S8_EEENS6_IJNS7_ILi192EEENS7_ILi144EEENS7_ILi96EEEEEELi96ENS_6half_tEfNS_4arch4Sm90ELb0ELb0ELb1ELb1ELb0ELb0ELb0ELb0ELb1ELb1ELb1ELb0EEENS1_21CollectiveEpilogueFwdINS6_IJSA_SC_SB_EEES9_SE_SG_Li384ELb1ELb1ELb1ELb0EEENS1_36VarlenDynamicPersistentTileSchedulerILi192ELi144ELi384ELi128ELb1ELb1ELb1ELb0ELb1ELb1EEEEEEEEEvNT_6ParamsE:
        .type           _ZN7cutlass13device_kernelIN5flash11enable_sm90INS1_16FlashAttnFwdSm90INS1_25CollectiveMainloopFwdSm90ILi2EN4cute5tupleIJNS5_1CILi1EEES8_S8_EEENS6_IJNS7_ILi192EEENS7_ILi144EEENS7_ILi96EEEEEELi96ENS_6half_tEfNS_4arch4Sm90ELb0ELb0ELb1ELb1ELb0ELb0ELb0ELb0ELb1ELb1ELb1ELb0EEENS1_21CollectiveEpilogueFwdINS6_IJSA_SC_SB_EEES9_SE_SG_Li384ELb1ELb1ELb1ELb0EEENS1_36VarlenDynamicPersistentTileSchedulerILi192ELi144ELi384ELi128ELb1ELb1ELb1ELb0ELb1ELb1EEEEEEEEEvNT_6ParamsE,@function
        .size           _ZN7cutlass13device_kernelIN5flash11enable_sm90INS1_16FlashAttnFwdSm90INS1_25CollectiveMainloopFwdSm90ILi2EN4cute5tupleIJNS5_1CILi1EEES8_S8_EEENS6_IJNS7_ILi192EEENS7_ILi144EEENS7_ILi96EEEEEELi96ENS_6half_tEfNS_4arch4Sm90ELb0ELb0ELb1ELb1ELb0ELb0ELb0ELb0ELb1ELb1ELb1ELb0EEENS1_21CollectiveEpilogueFwdINS6_IJSA_SC_SB_EEES9_SE_SG_Li384ELb1ELb1ELb1ELb0EEENS1_36VarlenDynamicPersistentTileSchedulerILi192ELi144ELi384ELi128ELb1ELb1ELb1ELb0ELb1ELb1EEEEEEEEEvNT_6ParamsE,(.L_x_10 - _ZN7cutlass13device_kernelIN5flash11enable_sm90INS1_16FlashAttnFwdSm90INS1_25CollectiveMainloopFwdSm90ILi2EN4cute5tupleIJNS5_1CILi1EEES8_S8_EEENS6_IJNS7_ILi192EEENS7_ILi144EEENS7_ILi96EEEEEELi96ENS_6half_tEfNS_4arch4Sm90ELb0ELb0ELb1ELb1ELb0ELb0ELb0ELb0ELb1ELb1ELb1ELb0EEENS1_21CollectiveEpilogueFwdINS6_IJSA_SC_SB_EEES9_SE_SG_Li384ELb1ELb1ELb1ELb0EEENS1_36VarlenDynamicPersistentTileSchedulerILi192ELi144ELi384ELi128ELb1ELb1ELb1ELb0ELb1ELb1EEEEEEEEEvNT_6ParamsE)
        .other          _ZN7cutlass13device_kernelIN5flash11enable_sm90INS1_16FlashAttnFwdSm90INS1_25CollectiveMainloopFwdSm90ILi2EN4cute5tupleIJNS5_1CILi1EEES8_S8_EEENS6_IJNS7_ILi192EEENS7_ILi144EEENS7_ILi96EEEEEELi96ENS_6half_tEfNS_4arch4Sm90ELb0ELb0ELb1ELb1ELb0ELb0ELb0ELb0ELb1ELb1ELb1ELb0EEENS1_21CollectiveEpilogueFwdINS6_IJSA_SC_SB_EEES9_SE_SG_Li384ELb1ELb1ELb1ELb0EEENS1_36VarlenDynamicPersistentTileSchedulerILi192ELi144ELi384ELi128ELb1ELb1ELb1ELb0ELb1ELb1EEEEEEEEEvNT_6ParamsE,@"STO_CUDA_ENTRY STV_DEFAULT"
_ZN7cutlass13device_kernelIN5flash11enable_sm90INS1_16FlashAttnFwdSm90INS1_25CollectiveMainloopFwdSm90ILi2EN4cute5tupleIJNS5_1CILi1EEES8_S8_EEENS6_IJNS7_ILi192EEENS7_ILi144EEENS7_ILi96EEEEEELi96ENS_6half_tEfNS_4arch4Sm90ELb0ELb0ELb1ELb1ELb0ELb0ELb0ELb0ELb1ELb1ELb1ELb0EEENS1_21CollectiveEpilogueFwdINS6_IJSA_SC_SB_EEES9_SE_SG_Li384ELb1ELb1ELb1ELb0EEENS1_36VarlenDynamicPersistentTileSchedulerILi192ELi144ELi384ELi128ELb1ELb1ELb1ELb0ELb1ELb1EEEEEEEEEvNT_6ParamsE:
[----:B------:R-:W-:Y:S01]  /*0000*/  LDC R1, c[0x0][0x37c] ;  /* 0x0000df00ff017b82 */ /* 0x000fe20000000800 */
[----:B------:R-:W-:Y:S05]  /*0010*/  EXIT ;  /* 0x000000000000794d */ /* 0x000fea0003800000 */
.L_x_1:
        /* <DEDUP_REMOVED lines=14> */
.L_x_10:


//--------------------- .text._ZN7cutlass13device_kernelIN5flash11enable_sm90INS1_16FlashAttnFwdSm90INS1_25CollectiveMainloopFwdSm90ILi2EN4cute5tupleIJNS5_1CILi1EEES8_S8_EEENS6_IJNS7_ILi192EEENS7_ILi144EEENS7_ILi96EEEEEELi96ENS_6half_tEfNS_4arch4Sm90ELb0ELb0ELb1ELb1ELb0ELb1ELb0ELb0ELb1ELb1ELb1ELb0EEENS1_21CollectiveEpilogueFwdINS6_IJSA_SC_SB_EEES9_SE_SG_Li384ELb1ELb1ELb1ELb0EEENS1_36VarlenDynamicPersistentTileSchedulerILi192ELi144ELi384ELi128ELb1ELb1ELb1ELb0ELb1ELb1EEEEEEEEEvNT_6ParamsE --------------------------
	.section	.text._ZN7cutlass13device_kernelIN5flash11enable_sm90INS1_16FlashAttnFwdSm90INS1_25CollectiveMainloopFwdSm90ILi2EN4cute5tupleIJNS5_1CILi1EEES8_S8_EEENS6_IJNS7_ILi192EEENS7_ILi144EEENS7_ILi96EEEEEELi96ENS_6half_tEfNS_4arch4Sm90ELb0ELb0ELb1ELb1ELb0ELb1ELb0ELb0ELb1ELb1ELb1ELb0EEENS1_21CollectiveEpilogueFwdINS6_IJSA_SC_SB_EEES9_SE_SG_Li384ELb1ELb1ELb1ELb0EEENS1_36VarlenDynamicPersistentTileSchedulerILi192ELi144ELi384ELi128ELb1ELb1ELb1ELb0ELb1ELb1EEEEEEEEEvNT_6ParamsE,"ax",@progbits
	.align	128
.text._ZN7cutlass13device_kernelIN5flash11enable_sm90INS1_16FlashAttnFwdSm90INS1_25CollectiveMainloopFwdSm90ILi2EN4cute5tupleIJNS5_1CILi1EEES8_S8_EEENS6_IJNS7_ILi192EEENS7_ILi144EEENS7_ILi96EEEEEELi96ENS_6half_tEfNS_4arch4Sm90ELb0ELb0ELb1ELb1ELb0ELb1ELb0ELb0ELb1ELb1ELb1ELb0EEENS1_21CollectiveEpilogueFwdINS6_IJSA_SC_SB_EEES9_SE_SG_Li384ELb1ELb1ELb1ELb0EEENS1_36VarlenDynamicPersistentTileSchedulerILi192ELi144ELi384ELi128ELb1ELb1ELb1ELb0ELb1ELb1EEEEEEEEEvNT_6ParamsE:
        .type           _ZN7cutlass13device_kernelIN5flash11enable_sm90INS1_16FlashAttnFwdSm90INS1_25CollectiveMainloopFwdSm90ILi2EN4cute5tupleIJNS5_1CILi1EEES8_S8_EEENS6_IJNS7_ILi192EEENS7_ILi144EEENS7_ILi96EEEEEELi96ENS_6half_tEfNS_4arch4Sm90ELb0ELb0ELb1ELb1ELb0ELb1ELb0ELb0ELb1ELb1ELb1ELb0EEENS1_21CollectiveEpilogueFwdINS6_IJSA_SC_SB_EEES9_SE_SG_Li384ELb1ELb1ELb1ELb0EEENS1_36VarlenDynamicPersistentTileSchedulerILi192ELi144ELi384ELi128ELb1ELb1ELb1ELb0ELb1ELb1EEEEEEEEEvNT_6ParamsE,@function
        .size           _ZN7cutlass13device_kernelIN5flash11enable_sm90INS1_16FlashAttnFwdSm90INS1_25CollectiveMainloopFwdSm90ILi2EN4cute5tupleIJNS5_1CILi1EEES8_S8_EEENS6_IJNS7_ILi192EEENS7_ILi144EEENS7_ILi96EEEEEELi96ENS_6half_tEfNS_4arch4Sm90ELb0ELb0ELb1ELb1ELb0ELb1ELb0ELb0ELb1ELb1ELb1ELb0EEENS1_21CollectiveEpilogueFwdINS6_IJSA_SC_SB_EEES9_SE_SG_Li384ELb1ELb1ELb1ELb0EEENS1_36VarlenDynamicPersistentTileSchedulerILi192ELi144ELi384ELi128ELb1ELb1ELb1ELb0ELb1ELb1EEEEEEEEEvNT_6ParamsE,(.L_x_11 - _ZN7cutlass13device_kernelIN5flash11enable_sm90INS1_16FlashAttnFwdSm90INS1_25CollectiveMainloopFwdSm90ILi2EN4cute5tupleIJNS5_1CILi1EEES8_S8_EEENS6_IJNS7_ILi192EEENS7_ILi144EEENS7_ILi96EEEEEELi96ENS_6half_tEfNS_4arch4Sm90ELb0ELb0ELb1ELb1ELb0ELb1ELb0ELb0ELb1ELb1ELb1ELb0EEENS1_21CollectiveEpilogueFwdINS6_IJSA_SC_SB_EEES9_SE_SG_Li384ELb1ELb1ELb1ELb0EEENS1_36VarlenDynamicPersistentTileSchedulerILi192ELi144ELi384ELi128ELb1ELb1ELb1ELb0ELb1ELb1EEEEEEEEEvNT_6ParamsE)
        .other          _ZN7cutlass13device_kernelIN5flash11enable_sm90INS1_16FlashAttnFwdSm90INS1_25CollectiveMainloopFwdSm90ILi2EN4cute5tupleIJNS5_1CILi1EEES8_S8_EEENS6_IJNS7_ILi192EEENS7_ILi144EEENS7_ILi96EEEEEELi96ENS_6half_tEfNS_4arch4Sm90ELb0ELb0ELb1ELb1ELb0ELb1ELb0ELb0ELb1ELb1ELb1ELb0EEENS1_21CollectiveEpilogueFwdINS6_IJSA_SC_SB_EEES9_SE_SG_Li384ELb1ELb1ELb1ELb0EEENS1_36VarlenDynamicPersistentTileSchedulerILi192ELi144ELi384ELi128ELb1ELb1ELb1ELb0ELb1ELb1EEEEEEEEEvNT_6ParamsE,@"STO_CUDA_ENTRY STV_DEFAULT"
_ZN7cutlass13device_kernelIN5flash11enable_sm90INS1_16FlashAttnFwdSm90INS1_25CollectiveMainloopFwdSm90ILi2EN4cute5tupleIJNS5_1CILi1EEES8_S8_EEENS6_IJNS7_ILi192EEENS7_ILi144EEENS7_ILi96EEEEEELi96ENS_6half_tEfNS_4arch4Sm90ELb0ELb0ELb1ELb1ELb0ELb1ELb0ELb0ELb1ELb1ELb1ELb0EEENS1_21CollectiveEpilogueFwdINS6_IJSA_SC_SB_EEES9_SE_SG_Li384ELb1ELb1ELb1ELb0EEENS1_36VarlenDynamicPersistentTileSchedulerILi192ELi144ELi384ELi128ELb1ELb1ELb1ELb0ELb1ELb1EEEEEEEEEvNT_6ParamsE:
[----:B------:R-:W-:Y:S01]  /*0000*/  LDC R1, c[0x0][0x37c] ;  /* 0x0000df00ff017b82 */ /* 0x000fe20000000800 */
[----:B------:R-:W-:Y:S05]  /*0010*/  EXIT ;  /* 0x000000000000794d */ /* 0x000fea0003800000 */
.L_x_2:
        /* <DEDUP_REMOVED lines=14> */
.L_x_11:


//--------------------- .text._ZN7cutlass13device_kernelIN5flash11enable_sm90INS1_16FlashAttnFwdSm90INS1_25CollectiveMainloopFwdSm90ILi2EN4cute5tupleIJNS5_1CILi1EEES8_S8_EEENS6_IJNS7_ILi192EEENS7_ILi128EEENS7_ILi96EEEEEELi96ENS_6half_tEfNS_4arch4Sm90ELb0ELb1ELb1ELb0ELb0ELb0ELb0ELb0ELb1ELb1ELb1ELb0EEENS1_21CollectiveEpilogueFwdINS6_IJSA_SC_SB_EEES9_SE_SG_Li384ELb0ELb1ELb1ELb0EEENS1_19SingleTileSchedulerILb0ELb1ELb1ELi192EEEEEEEEEvNT_6ParamsE --------------------------
	.section	.text._ZN7cutlass13device_kernelIN5flash11enable_sm90INS1_16FlashAttnFwdSm90INS1_25CollectiveMainloopFwdSm90ILi2EN4cute5tupleIJNS5_1CILi1EEES8_S8_EEENS6_IJNS7_ILi192EEENS7_ILi128EEENS7_ILi96EEEEEELi96ENS_6half_tEfNS_4arch4Sm90ELb0ELb1ELb1ELb0ELb0ELb0ELb0ELb0ELb1ELb1ELb1ELb0EEENS1_21CollectiveEpilogueFwdINS6_IJSA_SC_SB_EEES9_SE_SG_Li384ELb0ELb1ELb1ELb0EEENS1_19SingleTileSchedulerILb0ELb1ELb1ELi192EEEEEEEEEvNT_6ParamsE,"ax",@progbits
	.align	128
.text._ZN7cutlass13device_kernelIN5flash11enable_sm90INS1_16FlashAttnFwdSm90INS1_25CollectiveMainloopFwdSm90ILi2EN4cute5tupleIJNS5_1CILi1EEES8_S8_EEENS6_IJNS7_ILi192EEENS7_ILi128EEENS7_ILi96EEEEEELi96ENS_6half_tEfNS_4arch4Sm90ELb0ELb1ELb1ELb0ELb0ELb0ELb0ELb0ELb1ELb1ELb1ELb0EEENS1_21CollectiveEpilogueFwdINS6_IJSA_SC_SB_EEES9_SE_SG_Li384ELb0ELb1ELb1ELb0EEENS1_19SingleTileSchedulerILb0ELb1ELb1ELi192EEEEEEEEEvNT_6ParamsE:
        .type           _ZN7cutlass13device_kernelIN5flash11enable_sm90INS1_16FlashAttnFwdSm90INS1_25CollectiveMainloopFwdSm90ILi2EN4cute5tupleIJNS5_1CILi1EEES8_S8_EEENS6_IJNS7_ILi192EEENS7_ILi128EEENS7_ILi96EEEEEELi96ENS_6half_tEfNS_4arch4Sm90ELb0ELb1ELb1ELb0ELb0ELb0ELb0ELb0ELb1ELb1ELb1ELb0EEENS1_21CollectiveEpilogueFwdINS6_IJSA_SC_SB_EEES9_SE_SG_Li384ELb0ELb1ELb1ELb0EEENS1_19SingleTileSchedulerILb0ELb1ELb1ELi192EEEEEEEEEvNT_6ParamsE,@function
        .size           _ZN7cutlass13device_kernelIN5flash11enable_sm90INS1_16FlashAttnFwdSm90INS1_25CollectiveMainloopFwdSm90ILi2EN4cute5tupleIJNS5_1CILi1EEES8_S8_EEENS6_IJNS7_ILi192EEENS7_ILi128EEENS7_ILi96EEEEEELi96ENS_6half_tEfNS_4arch4Sm90ELb0ELb1ELb1ELb0ELb0ELb0ELb0ELb0ELb1ELb1ELb1ELb0EEENS1_21CollectiveEpilogueFwdINS6_IJSA_SC_SB_EEES9_SE_SG_Li384ELb0ELb1ELb1ELb0EEENS1_19SingleTileSchedulerILb0ELb1ELb1ELi192EEEEEEEEEvNT_6ParamsE,(.L_x_12 - _ZN7cutlass13device_kernelIN5flash11enable_sm90INS1_16FlashAttnFwdSm90INS1_25CollectiveMainloopFwdSm90ILi2EN4cute5tupleIJNS5_1CILi1EEES8_S8_EEENS6_IJNS7_ILi192EEENS7_ILi128EEENS7_ILi96EEEEEELi96ENS_6half_tEfNS_4arch4Sm90ELb0ELb1ELb1ELb0ELb0ELb0ELb0ELb0ELb1ELb1ELb1ELb0EEENS1_21CollectiveEpilogueFwdINS6_IJSA_SC_SB_EEES9_SE_SG_Li384ELb0ELb1ELb1ELb0EEENS1_19SingleTileSchedulerILb0ELb1ELb1ELi192EEEEEEEEEvNT_6ParamsE)
        .other          _ZN7cutlass13device_kernelIN5flash11enable_sm90INS1_16FlashAttnFwdSm90INS1_25CollectiveMainloopFwdSm90ILi2EN4cute5tupleIJNS5_1CILi1EEES8_S8_EEENS6_IJNS7_ILi192EEENS7_ILi128EEENS7_ILi96EEEEEELi96ENS_6half_tEfNS_4arch4Sm90ELb0ELb1ELb1ELb0ELb0ELb0ELb0ELb0ELb1ELb1ELb1ELb0EEENS1_21CollectiveEpilogueFwdINS6_IJSA_SC_SB_EEES9_SE_SG_Li384ELb0ELb1ELb1ELb0EEENS1_19SingleTileSchedulerILb0ELb1ELb1ELi192EEEEEEEEEvNT_6ParamsE,@"STO_CUDA_ENTRY STV_DEFAULT"
_ZN7cutlass13device_kernelIN5flash11enable_sm90INS1_16FlashAttnFwdSm90INS1_25CollectiveMainloopFwdSm90ILi2EN4cute5tupleIJNS5_1CILi1EEES8_S8_EEENS6_IJNS7_ILi192EEENS7_ILi128EEENS7_ILi96EEEEEELi96ENS_6half_tEfNS_4arch4Sm90ELb0ELb1ELb1ELb0ELb0ELb0ELb0ELb0ELb1ELb1ELb1ELb0EEENS1_21CollectiveEpilogueFwdINS6_IJSA_SC_SB_EEES9_SE_SG_Li384ELb0ELb1ELb1ELb0EEENS1_19SingleTileSchedulerILb0ELb1ELb1ELi192EEEEEEEEEvNT_6ParamsE:
[----:B------:R-:W-:Y:S01]  /*0000*/  LDC R1, c[0x0][0x37c] ;  /* 0x0000df00ff017b82 */ /* 0x000fe20000000800 */
[----:B------:R-:W-:Y:S05]  /*0010*/  EXIT ;  /* 0x000000000000794d */ /* 0x000fea0003800000 */
.L_x_3:
        /* <DEDUP_REMOVED lines=14> */
.L_x_12:


//--------------------- .text._ZN7cutlass13device_kernelIN5flash11enable_sm90INS1_16FlashAttnFwdSm90INS1_25CollectiveMainloopFwdSm90ILi2EN4cute5tupleIJNS5_1CILi1EEES8_S8_EEENS6_IJNS7_ILi192EEENS7_ILi128EEENS7_ILi96EEEEEELi96ENS_6half_tEfNS_4arch4Sm90ELb0ELb1ELb1ELb1ELb0ELb0ELb0ELb0ELb1ELb1ELb1ELb0EEENS1_21CollectiveEpilogueFwdINS6_IJSA_SC_SB_EEES9_SE_SG_Li384ELb1ELb1ELb1ELb0EEENS1_36VarlenDynamicPersistentTileSchedulerILi192ELi128ELi384ELi128ELb1ELb1ELb1ELb1ELb0ELb1EEEEEEEEEvNT_6ParamsE --------------------------
	.section	.text._ZN7cutlass13device_kernelIN5flash11enable_sm90INS1_16FlashAttnFwdSm90INS1_25CollectiveMainloopFwdSm90ILi2EN4cute5tupleIJNS5_1CILi1EEES8_S8_EEENS6_IJNS7_ILi192EEENS7_ILi128EEENS7_ILi96EEEEEELi96ENS_6half_tEfNS_4arch4Sm90ELb0ELb1ELb1ELb1ELb0ELb0ELb0ELb0ELb1ELb1ELb1ELb0EEENS1_21CollectiveEpilogueFwdINS6_IJSA_SC_SB_EEES9_SE_SG_Li384ELb1ELb1ELb1ELb0EEENS1_36VarlenDynamicPersistentTileSchedulerILi192ELi128ELi384ELi128ELb1ELb1ELb1ELb1ELb0ELb1EEEEEEEEEvNT_6ParamsE,"ax",@progbits
	.align	128
.text._ZN7cutlass13device_kernelIN5flash11enable_sm90INS1_16FlashAttnFwdSm90INS1_25CollectiveMainloopFwdSm90ILi2EN4cute5tupleIJNS5_1CILi1EEES8_S8_EEENS6_IJNS7_ILi192EEENS7_ILi128EEENS7_ILi96EEEEEELi96ENS_6half_tEfNS_4arch4Sm90ELb0ELb1ELb1ELb1ELb0ELb0ELb0ELb0ELb1ELb1ELb1ELb0EEENS1_21CollectiveEpilogueFwdINS6_IJSA_SC_SB_EEES9_SE_SG_Li384ELb1ELb1ELb1ELb0EEENS1_36VarlenDynamicPersistentTileSchedulerILi192ELi128ELi384ELi128ELb1ELb1ELb1ELb1ELb0ELb1EEEEEEEEEvNT_6ParamsE:
        .type           _ZN7cutlass13device_kernelIN5flash11enable_sm90INS1_16FlashAttnFwdSm90INS1_25CollectiveMainloopFwdSm90ILi2EN4cute5tupleIJNS5_1CILi1EEES8_S8_EEENS6_IJNS7_ILi192EEENS7_ILi128EEENS7_ILi96EEEEEELi96ENS_6half_tEfNS_4arch4Sm90ELb0ELb1ELb1ELb1ELb0ELb0ELb0ELb0ELb1ELb1ELb1ELb0EEENS1_21CollectiveEpilogueFwdINS6_IJSA_SC_SB_EEES9_SE_SG_Li384ELb1ELb1ELb1ELb0EEENS1_36VarlenDynamicPersistentTileSchedulerILi192ELi128ELi384ELi128ELb1ELb1ELb1ELb1ELb0ELb1EEEEEEEEEvNT_6ParamsE,@function
        .size           _ZN7cutlass13device_kernelIN5flash11enable_sm90INS1_16FlashAttnFwdSm90INS1_25CollectiveMainloopFwdSm90ILi2EN4cute5tupleIJNS5_1CILi1EEES8_S8_EEENS6_IJNS7_ILi192EEENS7_ILi128EEENS7_ILi96EEEEEELi96ENS_6half_tEfNS_4arch4Sm90ELb0ELb1ELb1ELb1ELb0ELb0ELb0ELb0ELb1ELb1ELb1ELb0EEENS1_21CollectiveEpilogueFwdINS6_IJSA_SC_SB_EEES9_SE_SG_Li384ELb1ELb1ELb1ELb0EEENS1_36VarlenDynamicPersistentTileSchedulerILi192ELi128ELi384ELi128ELb1ELb1ELb1ELb1ELb0ELb1EEEEEEEEEvNT_6ParamsE,(.L_x_13 - _ZN7cutlass13device_kernelIN5flash11enable_sm90INS1_16FlashAttnFwdSm90INS1_25CollectiveMainloopFwdSm90ILi2EN4cute5tupleIJNS5_1CILi1EEES8_S8_EEENS6_IJNS7_ILi192EEENS7_ILi128EEENS7_ILi96EEEEEELi96ENS_6half_tEfNS_4arch4Sm90ELb0ELb1ELb1ELb1ELb0ELb0ELb0ELb0ELb1ELb1ELb1ELb0EEENS1_21CollectiveEpilogueFwdINS6_IJSA_SC_SB_EEES9_SE_SG_Li384ELb1ELb1ELb1ELb0EEENS1_36VarlenDynamicPersistentTileSchedulerILi192ELi128ELi384ELi128ELb1ELb1ELb1ELb1ELb0ELb1EEEEEEEEEvNT_6ParamsE)
        .other          _ZN7cutlass13device_kernelIN5flash11enable_sm90INS1_16FlashAttnFwdSm90INS1_25CollectiveMainloopFwdSm90ILi2EN4cute5tupleIJNS5_1CILi1EEES8_S8_EEENS6_IJNS7_ILi192EEENS7_ILi128EEENS7_ILi96EEEEEELi96ENS_6half_tEfNS_4arch4Sm90ELb0ELb1ELb1ELb1ELb0ELb0ELb0ELb0ELb1ELb1ELb1ELb0EEENS1_21CollectiveEpilogueFwdINS6_IJSA_SC_SB_EEES9_SE_SG_Li384ELb1ELb1ELb1ELb0EEENS1_36VarlenDynamicPersistentTileSchedulerILi192ELi128ELi384ELi128ELb1ELb1ELb1ELb1ELb0ELb1EEEEEEEEEvNT_6ParamsE,@"STO_CUDA_ENTRY STV_DEFAULT"
_ZN7cutlass13device_kernelIN5flash11enable_sm90INS1_16FlashAttnFwdSm90INS1_25CollectiveMainloopFwdSm90ILi2EN4cute5tupleIJNS5_1CILi1EEES8_S8_EEENS6_IJNS7_ILi192EEENS7_ILi128EEENS7_ILi96EEEEEELi96ENS_6half_tEfNS_4arch4Sm90ELb0ELb1ELb1ELb1ELb0ELb0ELb0ELb0ELb1ELb1ELb1ELb0EEENS1_21CollectiveEpilogueFwdINS6_IJSA_SC_SB_EEES9_SE_SG_Li384ELb1ELb1ELb1ELb0EEENS1_36VarlenDynamicPersistentTileSchedulerILi192ELi128ELi384ELi128ELb1ELb1ELb1ELb1ELb0ELb1EEEEEEEEEvNT_6ParamsE:
[----:B------:R-:W-:Y:S01]  /*0000*/  LDC R1, c[0x0][0x37c] ;  /* 0x0000df00ff017b82 */ /* 0x000fe20000000800 */
[----:B------:R-:W-:Y:S05]  /*0010*/  EXIT ;  /* 0x000000000000794d */ /* 0x000fea0003800000 */
.L_x_4:
        /* <DEDUP_REMOVED lines=14> */
.L_x_13:


//--------------------- .text._ZN7cutlass13device_kernelIN5flash11enable_sm90INS1_16FlashAttnFwdSm90INS1_25CollectiveMainloopFwdSm90ILi2EN4cute5tupleIJNS5_1CILi1EEES8_S8_EEENS6_IJNS7_ILi192EEENS7_ILi128EEENS7_ILi96EEEEEELi96ENS_6half_tEfNS_4arch4Sm90ELb0ELb1ELb1ELb1ELb0ELb1ELb0ELb0ELb1ELb1ELb1ELb0EEENS1_21CollectiveEpilogueFwdINS6_IJSA_SC_SB_EEES9_SE_SG_Li384ELb1ELb1ELb1ELb0EEENS1_36VarlenDynamicPersistentTileSchedulerILi192ELi128ELi384ELi128ELb1ELb1ELb1ELb1ELb0ELb1EEEEEEEEEvNT_6ParamsE --------------------------
	.section	.text._ZN7cutlass13device_kernelIN5flash11enable_sm90INS1_16FlashAttnFwdSm90INS1_25CollectiveMainloopFwdSm90ILi2EN4cute5tupleIJNS5_1CILi1EEES8_S8_EEENS6_IJNS7_ILi192EEENS7_ILi128EEENS7_ILi96EEEEEELi96ENS_6half_tEfNS_4arch4Sm90ELb0ELb1ELb1ELb1ELb0ELb1ELb0ELb0ELb1ELb1ELb1ELb0EEENS1_21CollectiveEpilogueFwdINS6_IJSA_SC_SB_EEES9_SE_SG_Li384ELb1ELb1ELb1ELb0EEENS1_36VarlenDynamicPersistentTileSchedulerILi192ELi128ELi384ELi128ELb1ELb1ELb1ELb1ELb0ELb1EEEEEEEEEvNT_6ParamsE,"ax",@progbits
	.align	128
.text._ZN7cutlass13device_kernelIN5flash11enable_sm90INS1_16FlashAttnFwdSm90INS1_25CollectiveMainloopFwdSm90ILi2EN4cute5tupleIJNS5_1CILi1EEES8_S8_EEENS6_IJNS7_ILi192EEENS7_ILi128EEENS7_ILi96EEEEEELi96ENS_6half_tEfNS_4arch4Sm90ELb0ELb1ELb1ELb1ELb0ELb1ELb0ELb0ELb1ELb1ELb1ELb0EEENS1_21CollectiveEpilogueFwdINS6_IJSA_SC_SB_EEES9_SE_SG_Li384ELb1ELb1ELb1ELb0EEENS1_36VarlenDynamicPersistentTileSchedulerILi192ELi128ELi384ELi128ELb1ELb1ELb1ELb1ELb0ELb1EEEEEEEEEvNT_6ParamsE:
        .type           _ZN7cutlass13device_kernelIN5flash11enable_sm90INS1_16FlashAttnFwdSm90INS1_25CollectiveMainloopFwdSm90ILi2EN4cute5tupleIJNS5_1CILi1EEES8_S8_EEENS6_IJNS7_ILi192EEENS7_ILi128EEENS7_ILi96EEEEEELi96ENS_6half_tEfNS_4arch4Sm90ELb0ELb1ELb1ELb1ELb0ELb1ELb0ELb0ELb1ELb1ELb1ELb0EEENS1_21CollectiveEpilogueFwdINS6_IJSA_SC_SB_EEES9_SE_SG_Li384ELb1ELb1ELb1ELb0EEENS1_36VarlenDynamicPersistentTileSchedulerILi192ELi128ELi384ELi128ELb1ELb1ELb1ELb1ELb0ELb1EEEEEEEEEvNT_6ParamsE,@function
        .size           _ZN7cutlass13device_kernelIN5flash11enable_sm90INS1_16FlashAttnFwdSm90INS1_25CollectiveMainloopFwdSm90ILi2EN4cute5tupleIJNS5_1CILi1EEES8_S8_EEENS6_IJNS7_ILi192EEENS7_ILi128EEENS7_ILi96EEEEEELi96ENS_6half_tEfNS_4arch4Sm90ELb0ELb1ELb1ELb1ELb0ELb1ELb0ELb0ELb1ELb1ELb1ELb0EEENS1_21CollectiveEpilogueFwdINS6_IJSA_SC_SB_EEES9_SE_SG_Li384ELb1ELb1ELb1ELb0EEENS1_36VarlenDynamicPersistentTileSchedulerILi192ELi128ELi384ELi128ELb1ELb1ELb1ELb1ELb0ELb1EEEEEEEEEvNT_6ParamsE,(.L_x_14 - _ZN7cutlass13device_kernelIN5flash11enable_sm90INS1_16FlashAttnFwdSm90INS1_25CollectiveMainloopFwdSm90ILi2EN4cute5tupleIJNS5_1CILi1EEES8_S8_EEENS6_IJNS7_ILi192EEENS7_ILi128EEENS7_ILi96EEEEEELi96ENS_6half_tEfNS_4arch4Sm90ELb0ELb1ELb1ELb1ELb0ELb1ELb0ELb0ELb1ELb1ELb1ELb0EEENS1_21CollectiveEpilogueFwdINS6_IJSA_SC_SB_EEES9_SE_SG_Li384ELb1ELb1ELb1ELb0EEENS1_36VarlenDynamicPersistentTileSchedulerILi192ELi128ELi384ELi128ELb1ELb1ELb1ELb1ELb0ELb1EEEEEEEEEvNT_6ParamsE)
        .other          _ZN7cutlass13device_kernelIN5flash11enable_sm90INS1_16FlashAttnFwdSm90INS1_25CollectiveMainloopFwdSm90ILi2EN4cute5tupleIJNS5_1CILi1EEES8_S8_EEENS6_IJNS7_ILi192EEENS7_ILi128EEENS7_ILi96EEEEEELi96ENS_6half_tEfNS_4arch4Sm90ELb0ELb1ELb1ELb1ELb0ELb1ELb0ELb0ELb1ELb1ELb1ELb0EEENS1_21CollectiveEpilogueFwdINS6_IJSA_SC_SB_EEES9_SE_SG_Li384ELb1ELb1ELb1ELb0EEENS1_36VarlenDynamicPersistentTileSchedulerILi192ELi128ELi384ELi128ELb1ELb1ELb1ELb1ELb0ELb1EEEEEEEEEvNT_6ParamsE,@"STO_CUDA_ENTRY STV_DEFAULT"
_ZN7cutlass13device_kernelIN5flash11enable_sm90INS1_16FlashAttnFwdSm90INS1_25CollectiveMainloopFwdSm90ILi2EN4cute5tupleIJNS5_1CILi1EEES8_S8_EEENS6_IJNS7_ILi192EEENS7_ILi128EEENS7_ILi96EEEEEELi96ENS_6half_tEfNS_4arch4Sm90ELb0ELb1ELb1ELb1ELb0ELb1ELb0ELb0ELb1ELb1ELb1ELb0EEENS1_21CollectiveEpilogueFwdINS6_IJSA_SC_SB_EEES9_SE_SG_Li384ELb1ELb1ELb1ELb0EEENS1_36VarlenDynamicPersistentTileSchedulerILi192ELi128ELi384ELi128ELb1ELb1ELb1ELb1ELb0ELb1EEEEEEEEEvNT_6ParamsE:
[----:B------:R-:W-:Y:S01]  /*0000*/  LDC R1, c[0x0][0x37c] ;  /* 0x0000df00ff017b82 */ /* 0x000fe20000000800 */
[----:B------:R-:W-:Y:S05]  /*0010*/  EXIT ;  /* 0x000000000000794d */ /* 0x000fea0003800000 */
.L_x_5:
        /* <DEDUP_REMOVED lines=14> */
.L_x_14:


//--------------------- .text._ZN7cutlass13device_kernelIN5flash11enable_sm90INS1_16FlashAttnFwdSm90INS1_25CollectiveMainloopFwdSm90ILi2EN4cute5tupleIJNS5_1CILi1EEES8_S8_EEENS6_IJNS7_ILi192EEENS7_ILi144EEENS7_ILi96EEEEEELi96ENS_6half_tEfNS_4arch4Sm90ELb1ELb0ELb1ELb0ELb0ELb0ELb0ELb0ELb1ELb1ELb1ELb0EEENS1_21CollectiveEpilogueFwdINS6_IJSA_SC_SB_EEES9_SE_SG_Li384ELb0ELb1ELb1ELb0EEENS1_19SingleTileSchedulerILb0ELb1ELb1ELi192EEEEEEEEEvNT_6ParamsE --------------------------
	.section	.text._ZN7cutlass13device_kernelIN5flash11enable_sm90INS1_16FlashAttnFwdSm90INS1_25CollectiveMainloopFwdSm90ILi2EN4cute5tupleIJNS5_1CILi1EEES8_S8_EEENS6_IJNS7_ILi192EEENS7_ILi144EEENS7_ILi96EEEEEELi96ENS_6half_tEfNS_4arch4Sm90ELb1ELb0ELb1ELb0ELb0ELb0ELb0ELb0ELb1ELb1ELb1ELb0EEENS1_21CollectiveEpilogueFwdINS6_IJSA_SC_SB_EEES9_SE_SG_Li384ELb0ELb1ELb1ELb0EEENS1_19SingleTileSchedulerILb0ELb1ELb1ELi192EEEEEEEEEvNT_6ParamsE,"ax",@progbits
	.align	128
.text._ZN7cutlass13device_kernelIN5flash11enable_sm90INS1_16FlashAttnFwdSm90INS1_25CollectiveMainloopFwdSm90ILi2EN4cute5tupleIJNS5_1CILi1EEES8_S8_EEENS6_IJNS7_ILi192EEENS7_ILi144EEENS7_ILi96EEEEEELi96ENS_6half_tEfNS_4arch4Sm90ELb1ELb0ELb1ELb0ELb0ELb0ELb0ELb0ELb1ELb1ELb1ELb0EEENS1_21CollectiveEpilogueFwdINS6_IJSA_SC_SB_EEES9_SE_SG_Li384ELb0ELb1ELb1ELb0EEENS1_19SingleTileSchedulerILb0ELb1ELb1ELi192EEEEEEEEEvNT_6ParamsE:
        .type           _ZN7cutlass13device_kernelIN5flash11enable_sm90INS1_16FlashAttnFwdSm90INS1_25CollectiveMainloopFwdSm90ILi2EN4cute5tupleIJNS5_1CILi1EEES8_S8_EEENS6_IJNS7_ILi192EEENS7_ILi144EEENS7_ILi96EEEEEELi96ENS_6half_tEfNS_4arch4Sm90ELb1ELb0ELb1ELb0ELb0ELb0ELb0ELb0ELb1ELb1ELb1ELb0EEENS1_21CollectiveEpilogueFwdINS6_IJSA_SC_SB_EEES9_SE_SG_Li384ELb0ELb1ELb1ELb0EEENS1_19SingleTileSchedulerILb0ELb1ELb1ELi192EEEEEEEEEvNT_6ParamsE,@function
        .size           _ZN7cutlass13device_kernelIN5flash11enable_sm90INS1_16FlashAttnFwdSm90INS1_25CollectiveMainloopFwdSm90ILi2EN4cute5tupleIJNS5_1CILi1EEES8_S8_EEENS6_IJNS7_ILi192EEENS7_ILi144EEENS7_ILi96EEEEEELi96ENS_6half_tEfNS_4arch4Sm90ELb1ELb0ELb1ELb0ELb0ELb0ELb0ELb0ELb1ELb1ELb1ELb0EEENS1_21CollectiveEpilogueFwdINS6_IJSA_SC_SB_EEES9_SE_SG_Li384ELb0ELb1ELb1ELb0EEENS1_19SingleTileSchedulerILb0ELb1ELb1ELi192EEEEEEEEEvNT_6ParamsE,(.L_x_15 - _ZN7cutlass13device_kernelIN5flash11enable_sm90INS1_16FlashAttnFwdSm90INS1_25CollectiveMainloopFwdSm90ILi2EN4cute5tupleIJNS5_1CILi1EEES8_S8_EEENS6_IJNS7_ILi192EEENS7_ILi144EEENS7_ILi96EEEEEELi96ENS_6half_tEfNS_4arch4Sm90ELb1ELb0ELb1ELb0ELb0ELb0ELb0ELb0ELb1ELb1ELb1ELb0EEENS1_21CollectiveEpilogueFwdINS6_IJSA_SC_SB_EEES9_SE_SG_Li384ELb0ELb1ELb1ELb0EEENS1_19SingleTileSchedulerILb0ELb1ELb1ELi192EEEEEEEEEvNT_6ParamsE)
        .other          _ZN7cutlass13device_kernelIN5flash11enable_sm90INS1_16FlashAttnFwdSm90INS1_25CollectiveMainloopFwdSm90ILi2EN4cute5tupleIJNS5_1CILi1EEES8_S8_EEENS6_IJNS7_ILi192EEENS7_ILi144EEENS7_ILi96EEEEEELi96ENS_6half_tEfNS_4arch4Sm90ELb1ELb0ELb1ELb0ELb0ELb0ELb0ELb0ELb1ELb1ELb1ELb0EEENS1_21CollectiveEpilogueFwdINS6_IJSA_SC_SB_EEES9_SE_SG_Li384ELb0ELb1ELb1ELb0EEENS1_19SingleTileSchedulerILb0ELb1ELb1ELi192EEEEEEEEEvNT_6ParamsE,@"STO_CUDA_ENTRY STV_DEFAULT"
_ZN7cutlass13device_kernelIN5flash11enable_sm90INS1_16FlashAttnFwdSm90INS1_25CollectiveMainloopFwdSm90ILi2EN4cute5tupleIJNS5_1CILi1EEES8_S8_EEENS6_IJNS7_ILi192EEENS7_ILi144EEENS7_ILi96EEEEEELi96ENS_6half_tEfNS_4arch4Sm90ELb1ELb0ELb1ELb0ELb0ELb0ELb0ELb0ELb1ELb1ELb1ELb0EEENS1_21CollectiveEpilogueFwdINS6_IJSA_SC_SB_EEES9_SE_SG_Li384ELb0ELb1ELb1ELb0EEENS1_19SingleTileSchedulerILb0ELb1ELb1ELi192EEEEEEEEEvNT_6ParamsE:
[----:B------:R-:W-:Y:S01]  /*0000*/  LDC R1, c[0x0][0x37c] ;  /* 0x0000df00ff017b82 */ /* 0x000fe20000000800 */
[----:B------:R-:W-:Y:S05]  /*0010*/  EXIT ;  /* 0x000000000000794d */ /* 0x000fea0003800000 */
.L_x_6:
        /* <DEDUP_REMOVED lines=14> */
.L_x_15:


//--------------------- .text._ZN7cutlass13device_kernelIN5flash11enable_sm90INS1_16FlashAttnFwdSm90INS1_25CollectiveMainloopFwdSm90ILi2EN4cute5tupleIJNS5_1CILi1EEES8_S8_EEENS6_IJNS7_ILi192EEENS7_ILi144EEENS7_ILi96EEEEEELi96ENS_6half_tEfNS_4arch4Sm90ELb1ELb0ELb1ELb1ELb0ELb0ELb0ELb0ELb1ELb1ELb1ELb0EEENS1_21CollectiveEpilogueFwdINS6_IJSA_SC_SB_EEES9_SE_SG_Li384ELb1ELb1ELb1ELb0EEENS1_36VarlenDynamicPersistentTileSchedulerILi192ELi144ELi384ELi128ELb1ELb1ELb1ELb1ELb1ELb1EEEEEEEEEvNT_6ParamsE --------------------------
	.section	.text._ZN7cutlass13device_kernelIN5flash11enable_sm90INS1_16FlashAttnFwdSm90INS1_25CollectiveMainloopFwdSm90ILi2EN4cute5tupleIJNS5_1CILi1EEES8_S8_EEENS6_IJNS7_ILi192EEENS7_ILi144EEENS7_ILi96EEEEEELi96ENS_6half_tEfNS_4arch4Sm90ELb1ELb0ELb1ELb1ELb0ELb0ELb0ELb0ELb1ELb1ELb1ELb0EEENS1_21CollectiveEpilogueFwdINS6_IJSA_SC_SB_EEES9_SE_SG_Li384ELb1ELb1ELb1ELb0EEENS1_36VarlenDynamicPersistentTileSchedulerILi192ELi144ELi384ELi128ELb1ELb1ELb1ELb1ELb1ELb1EEEEEEEEEvNT_6ParamsE,"ax",@progbits
	.align	128
.text._ZN7cutlass13device_kernelIN5flash11enable_sm90INS1_16FlashAttnFwdSm90INS1_25CollectiveMainloopFwdSm90ILi2EN4cute5tupleIJNS5_1CILi1EEES8_S8_EEENS6_IJNS7_ILi192EEENS7_ILi144EEENS7_ILi96EEEEEELi96ENS_6half_tEfNS_4arch4Sm90ELb1ELb0ELb1ELb1ELb0ELb0ELb0ELb0ELb1ELb1ELb1ELb0EEENS1_21CollectiveEpilogueFwdINS6_IJSA_SC_SB_EEES9_SE_SG_Li384ELb1ELb1ELb1ELb0EEENS1_36VarlenDynamicPersistentTileSchedulerILi192ELi144ELi384ELi128ELb1ELb1ELb1ELb1ELb1ELb1EEEEEEEEEvNT_6ParamsE:
        .type           _ZN7cutlass13device_kernelIN5flash11enable_sm90INS1_16FlashAttnFwdSm90INS1_25CollectiveMainloopFwdSm90ILi2EN4cute5tupleIJNS5_1CILi1EEES8_S8_EEENS6_IJNS7_ILi192EEENS7_ILi144EEENS7_ILi96EEEEEELi96ENS_6half_tEfNS_4arch4Sm90ELb1ELb0ELb1ELb1ELb0ELb0ELb0ELb0ELb1ELb1ELb1ELb0EEENS1_21CollectiveEpilogueFwdINS6_IJSA_SC_SB_EEES9_SE_SG_Li384ELb1ELb1ELb1ELb0EEENS1_36VarlenDynamicPersistentTileSchedulerILi192ELi144ELi384ELi128ELb1ELb1ELb1ELb1ELb1ELb1EEEEEEEEEvNT_6ParamsE,@function
        .size           _ZN7cutlass13device_kernelIN5flash11enable_sm90INS1_16FlashAttnFwdSm90INS1_25CollectiveMainloopFwdSm90ILi2EN4cute5tupleIJNS5_1CILi1EEES8_S8_EEENS6_IJNS7_ILi192EEENS7_ILi144EEENS7_ILi96EEEEEELi96ENS_6half_tEfNS_4arch4Sm90ELb1ELb0ELb1ELb1ELb0ELb0ELb0ELb0ELb1ELb1ELb1ELb0EEENS1_21CollectiveEpilogueFwdINS6_IJSA_SC_SB_EEES9_SE_SG_Li384ELb1ELb1ELb1ELb0EEENS1_36VarlenDynamicPersistentTileSchedulerILi192ELi144ELi384ELi128ELb1ELb1ELb1ELb1ELb1ELb1EEEEEEEEEvNT_6ParamsE,(.L_x_16 - _ZN7cutlass13device_kernelIN5flash11enable_sm90INS1_16FlashAttnFwdSm90INS1_25CollectiveMainloopFwdSm90ILi2EN4cute5tupleIJNS5_1CILi1EEES8_S8_EEENS6_IJNS7_ILi192EEENS7_ILi144EEENS7_ILi96EEEEEELi96ENS_6half_tEfNS_4arch4Sm90ELb1ELb0ELb1ELb1ELb0ELb0ELb0ELb0ELb1ELb1ELb1ELb0EEENS1_21CollectiveEpilogueFwdINS6_IJSA_SC_SB_EEES9_SE_SG_Li384ELb1ELb1ELb1ELb0EEENS1_36VarlenDynamicPersistentTileSchedulerILi192ELi144ELi384ELi128ELb1ELb1ELb1ELb1ELb1ELb1EEEEEEEEEvNT_6ParamsE)
        .other          _ZN7cutlass13device_kernelIN5flash11enable_sm90INS1_16FlashAttnFwdSm90INS1_25CollectiveMainloopFwdSm90ILi2EN4cute5tupleIJNS5_1CILi1EEES8_S8_EEENS6_IJNS7_ILi192EEENS7_ILi144EEENS7_ILi96EEEEEELi96ENS_6half_tEfNS_4arch4Sm90ELb1ELb0ELb1ELb1ELb0ELb0ELb0ELb0ELb1ELb1ELb1ELb0EEENS1_21CollectiveEpilogueFwdINS6_IJSA_SC_SB_EEES9_SE_SG_Li384ELb1ELb1ELb1ELb0EEENS1_36VarlenDynamicPersistentTileSchedulerILi192ELi144ELi384ELi128ELb1ELb1ELb1ELb1ELb1ELb1EEEEEEEEEvNT_6ParamsE,@"STO_CUDA_ENTRY STV_DEFAULT"
_ZN7cutlass13device_kernelIN5flash11enable_sm90INS1_16FlashAttnFwdSm90INS1_25CollectiveMainloopFwdSm90ILi2EN4cute5tupleIJNS5_1CILi1EEES8_S8_EEENS6_IJNS7_ILi192EEENS7_ILi144EEENS7_ILi96EEEEEELi96ENS_6half_tEfNS_4arch4Sm90ELb1ELb0ELb1ELb1ELb0ELb0ELb0ELb0ELb1ELb1ELb1ELb0EEENS1_21CollectiveEpilogueFwdINS6_IJSA_SC_SB_EEES9_SE_SG_Li384ELb1ELb1ELb1ELb0EEENS1_36VarlenDynamicPersistentTileSchedulerILi192ELi144ELi384ELi128ELb1ELb1ELb1ELb1ELb1ELb1EEEEEEEEEvNT_6ParamsE:
[----:B------:R-:W-:Y:S01]  /*0000*/  LDC R1, c[0x0][0x37c] ;  /* 0x0000df00ff017b82 */ /* 0x000fe20000000800 */
[----:B------:R-:W-:Y:S05]  /*0010*/  EXIT ;  /* 0x000000000000794d */ /* 0x000fea0003800000 */
.L_x_7:
        /* <DEDUP_REMOVED lines=14> */
.L_x_16:


//--------------------- .text._ZN7cutlass13device_kernelIN5flash11enable_sm90INS1_16FlashAttnFwdSm90INS1_25CollectiveMainloopFwdSm90ILi2EN4cute5tupleIJNS5_1CILi1EEES8_S8_EEENS6_IJNS7_ILi192EEENS7_ILi144EEENS7_ILi96EEEEEELi96ENS_6half_tEfNS_4arch4Sm90ELb1ELb0ELb1ELb1ELb0ELb1ELb0ELb0ELb1ELb1ELb1ELb0EEENS1_21CollectiveEpilogueFwdINS6_IJSA_SC_SB_EEES9_SE_SG_Li384ELb1ELb1ELb1ELb0EEENS1_36VarlenDynamicPersistentTileSchedulerILi192ELi144ELi384ELi128ELb1ELb1ELb1ELb1ELb1ELb1EEEEEEEEEvNT_6ParamsE --------------------------
	.section	.text._ZN7cutlass13device_kernelIN5flash11enable_sm90INS1_16FlashAttnFwdSm90INS1_25CollectiveMainloopFwdSm90ILi2EN4cute5tupleIJNS5_1CILi1EEES8_S8_EEENS6_IJNS7_ILi192EEENS7_ILi144EEENS7_ILi96EEEEEELi96ENS_6half_tEfNS_4arch4Sm90ELb1ELb0ELb1ELb1ELb0ELb1ELb0ELb0ELb1ELb1ELb1ELb0EEENS1_21CollectiveEpilogueFwdINS6_IJSA_SC_SB_EEES9_SE_SG_Li384ELb1ELb1ELb1ELb0EEENS1_36VarlenDynamicPersistentTileSchedulerILi192ELi144ELi384ELi128ELb1ELb1ELb1ELb1ELb1ELb1EEEEEEEEEvNT_6ParamsE,"ax",@progbits
	.align	128
.text._ZN7cutlass13device_kernelIN5flash11enable_sm90INS1_16FlashAttnFwdSm90INS1_25CollectiveMainloopFwdSm90ILi2EN4cute5tupleIJNS5_1CILi1EEES8_S8_EEENS6_IJNS7_ILi192EEENS7_ILi144EEENS7_ILi96EEEEEELi96ENS_6half_tEfNS_4arch4Sm90ELb1ELb0ELb1ELb1ELb0ELb1ELb0ELb0ELb1ELb1ELb1ELb0EEENS1_21CollectiveEpilogueFwdINS6_IJSA_SC_SB_EEES9_SE_SG_Li384ELb1ELb1ELb1ELb0EEENS1_36VarlenDynamicPersistentTileSchedulerILi192ELi144ELi384ELi128ELb1ELb1ELb1ELb1ELb1ELb1EEEEEEEEEvNT_6ParamsE:
        .type           _ZN7cutlass13device_kernelIN5flash11enable_sm90INS1_16FlashAttnFwdSm90INS1_25CollectiveMainloopFwdSm90ILi2EN4cute5tupleIJNS5_1CILi1EEES8_S8_EEENS6_IJNS7_ILi192EEENS7_ILi144EEENS7_ILi96EEEEEELi96ENS_6half_tEfNS_4arch4Sm90ELb1ELb0ELb1ELb1ELb0ELb1ELb0ELb0ELb1ELb1ELb1ELb0EEENS1_21CollectiveEpilogueFwdINS6_IJSA_SC_SB_EEES9_SE_SG_Li384ELb1ELb1ELb1ELb0EEENS1_36VarlenDynamicPersistentTileSchedulerILi192ELi144ELi384ELi128ELb1ELb1ELb1ELb1ELb1ELb1EEEEEEEEEvNT_6ParamsE,@function
        .size           _ZN7cutlass13device_kernelIN5flash11enable_sm90INS1_16FlashAttnFwdSm90INS1_25CollectiveMainloopFwdSm90ILi2EN4cute5tupleIJNS5_1CILi1EEES8_S8_EEENS6_IJNS7_ILi192EEENS7_ILi144EEENS7_ILi96EEEEEELi96ENS_6half_tEfNS_4arch4Sm90ELb1ELb0ELb1ELb1ELb0ELb1ELb0ELb0ELb1ELb1ELb1ELb0EEENS1_21CollectiveEpilogueFwdINS6_IJSA_SC_SB_EEES9_SE_SG_Li384ELb1ELb1ELb1ELb0EEENS1_36VarlenDynamicPersistentTileSchedulerILi192ELi144ELi384ELi128ELb1ELb1ELb1ELb1ELb1ELb1EEEEEEEEEvNT_6ParamsE,(.L_x_17 - _ZN7cutlass13device_kernelIN5flash11enable_sm90INS1_16FlashAttnFwdSm90INS1_25CollectiveMainloopFwdSm90ILi2EN4cute5tupleIJNS5_1CILi1EEES8_S8_EEENS6_IJNS7_ILi192EEENS7_ILi144EEENS7_ILi96EEEEEELi96ENS_6half_tEfNS_4arch4Sm90ELb1ELb0ELb1ELb1ELb0ELb1ELb0ELb0ELb1ELb1ELb1ELb0EEENS1_21CollectiveEpilogueFwdINS6_IJSA_SC_SB_EEES9_SE_SG_Li384ELb1ELb1ELb1ELb0EEENS1_36VarlenDynamicPersistentTileSchedulerILi192ELi144ELi384ELi128ELb1ELb1ELb1ELb1ELb1ELb1EEEEEEEEEvNT_6ParamsE)
        .other          _ZN7cutlass13device_kernelIN5flash11enable_sm90INS1_16FlashAttnFwdSm90INS1_25CollectiveMainloopFwdSm90ILi2EN4cute5tupleIJNS5_1CILi1EEES8_S8_EEENS6_IJNS7_ILi192EEENS7_ILi144EEENS7_ILi96EEEEEELi96ENS_6half_tEfNS_4arch4Sm90ELb1ELb0ELb1ELb1ELb0ELb1ELb0ELb0ELb1ELb1ELb1ELb0EEENS1_21CollectiveEpilogueFwdINS6_IJSA_SC_SB_EEES9_SE_SG_Li384ELb1ELb1ELb1ELb0EEENS1_36VarlenDynamicPersistentTileSchedulerILi192ELi144ELi384ELi128ELb1ELb1ELb1ELb1ELb1ELb1EEEEEEEEEvNT_6ParamsE,@"STO_CUDA_ENTRY STV_DEFAULT"
_ZN7cutlass13device_kernelIN5flash11enable_sm90INS1_16FlashAttnFwdSm90INS1_25CollectiveMainloopFwdSm90ILi2EN4cute5tupleIJNS5_1CILi1EEES8_S8_EEENS6_IJNS7_ILi192EEENS7_ILi144EEENS7_ILi96EEEEEELi96ENS_6half_tEfNS_4arch4Sm90ELb1ELb0ELb1ELb1ELb0ELb1ELb0ELb0ELb1ELb1ELb1ELb0EEENS1_21CollectiveEpilogueFwdINS6_IJSA_SC_SB_EEES9_SE_SG_Li384ELb1ELb1ELb1ELb0EEENS1_36VarlenDynamicPersistentTileSchedulerILi192ELi144ELi384ELi128ELb1ELb1ELb1ELb1ELb1ELb1EEEEEEEEEvNT_6ParamsE:
[----:B------:R-:W-:Y:S01]  /*0000*/  LDC R1, c[0x0][0x37c] ;  /* 0x0000df00ff017b82 */ /* 0x000fe20000000800 */
[----:B------:R-:W-:Y:S05]  /*0010*/  EXIT ;  /* 0x000000000000794d */ /* 0x000fea0003800000 */
.L_x_8:
        /* <DEDUP_REMOVED lines=14> */
.L_x_17:


//--------------------- .nv.shared.reserved.0     --------------------------
	.section	.nv.shared.reserved.0,"aw",@nobits
	.weak		__nv_reservedSMEM_offset_0_alias
	.size		__nv_reservedSMEM_offset_0_alias, 0, 64
	.other		__nv_reservedSMEM_offset_0_alias,@"STO_CUDA_RESERVED_SHARED STV_DEFAULT"
__nv_reservedSMEM_offset_0_alias:
	.zero		0
	.zero		64


//--------------------- .nv.global                --------------------------
	.section	.nv.global,"aw",@nobits
.nv.global:
	.type		_ZN79_INTERNAL_cad70125_43_flash_fwd_hdim96_fp16_split_softcap_sm90_cu_744032ad_35514cute1_E,@object
	.size		_ZN79_INTERNAL_cad70125_43_flash_fwd_hdim96_fp16_split_softcap_sm90_cu_744032ad_35514cute1_E,(_ZN79_INTERNAL_cad70125_43_flash_fwd_hdim96_fp16_split_softcap_sm90_cu_744032ad_35514cuda3std3__45__cpo6cbeginE - _ZN79_INTERNAL_cad70125_43_flash_fwd_hdim96_fp16_split_softcap_sm90_cu_744032ad_35514cute1_E)
_ZN79_INTERNAL_cad70125_43_flash_fwd_hdim96_fp16_split_softcap_sm90_cu_744032ad_35514cute1_E:
	.zero		1
	.type		_ZN79_INTERNAL_cad70125_43_flash_fwd_hdim96_fp16_split_softcap_sm90_cu_744032ad_35514cuda3std3__45__cpo6cbeginE,@object
	.size		_ZN79_INTERNAL_cad70125_43_flash_fwd_hdim96_fp16_split_softcap_sm90_cu_744032ad_35514cuda3std3__45__cpo6cbeginE,(_ZN79_INTERNAL_cad70125_43_flash_fwd_hdim96_fp16_split_softcap_sm90_cu_744032ad_35514cuda3std3__48in_placeE - _ZN79_INTERNAL_cad70125_43_flash_fwd_hdim96_fp16_split_softcap_sm90_cu_744032ad_35514cuda3std3__45__cpo6cbeginE)
_ZN79_INTERNAL_cad70125_43_flash_fwd_hdim96_fp16_split_softcap_sm90_cu_744032ad_35514cuda3std3__45__cpo6cbeginE:
	.zero		1
	.type		_ZN79_INTERNAL_cad70125_43_flash_fwd_hdim96_fp16_split_softcap_sm90_cu_744032ad_35514cuda3std3__48in_placeE,@object
	.size		_ZN79_INTERNAL_cad70125_43_flash_fwd_hdim96_fp16_split_softcap_sm90_cu_744032ad_35514cuda3std3__48in_placeE,(_ZN79_INTERNAL_cad70125_43_flash_fwd_hdim96_fp16_split_softcap_sm90_cu_744032ad_35514cuda3std6ranges3__45__cpo9iter_moveE - _ZN79_INTERNAL_cad70125_43_flash_fwd_hdim96_fp16_split_softcap_sm90_cu_744032ad_35514cuda3std3__48in_placeE)
_ZN79_INTERNAL_cad70125_43_flash_fwd_hdim96_fp16_split_softcap_sm90_cu_744032ad_35514cuda3std3__48in_placeE:
	.zero		1
	.type		_ZN79_INTERNAL_cad70125_43_flash_fwd_hdim96_fp16_split_softcap_sm90_cu_744032ad_35514cuda3std6ranges3__45__cpo9iter_moveE,@object
	.size		_ZN79_INTERNAL_cad70125_43_flash_fwd_hdim96_fp16_split_softcap_sm90_cu_744032ad_35514cuda3std6ranges3__45__cpo9iter_moveE,(_ZN79_INTERNAL_cad70125_43_flash_fwd_hdim96_fp16_split_softcap_sm90_cu_744032ad_35514cuda3std3__45__cpo5beginE - _ZN79_INTERNAL_cad70125_43_flash_fwd_hdim96_fp16_split_softcap_sm90_cu_744032ad_35514cuda3std6ranges3__45__cpo9iter_moveE)
_ZN79_INTERNAL_cad70125_43_flash_fwd_hdim96_fp16_split_softcap_sm90_cu_744032ad_35514cuda3std6ranges3__45__cpo9iter_moveE:
	.zero		1
	.type		_ZN79_INTERNAL_cad70125_43_flash_fwd_hdim96_fp16_split_softcap_sm90_cu_744032ad_35514cuda3std3__45__cpo5beginE,@object
	.size		_ZN79_INTERNAL_cad70125_43_flash_fwd_hdim96_fp16_split_softcap_sm90_cu_744032ad_35514cuda3std3__45__cpo5beginE,(_ZN79_INTERNAL_cad70125_43_flash_fwd_hdim96_fp16_split_softcap_sm90_cu_744032ad_35514cuda3std3__481_GLOBAL__N__cad70125_43_flash_fwd_hdim96_fp16_split_softcap_sm90_cu_744032ad_35516ignoreE - _ZN79_INTERNAL_cad70125_43_flash_fwd_hdim96_fp16_split_softcap_sm90_cu_744032ad_35514cuda3std3__45__cpo5beginE)
_ZN79_INTERNAL_cad70125_43_flash_fwd_hdim96_fp16_split_softcap_sm90_cu_744032ad_35514cuda3std3__45__cpo5beginE:
	.zero		1
	.type		_ZN79_INTERNAL_cad70125_43_flash_fwd_hdim96_fp16_split_softcap_sm90_cu_744032ad_35514cuda3std3__481_GLOBAL__N__cad70125_43_flash_fwd_hdim96_fp16_split_softcap_sm90_cu_744032ad_35516ignoreE,@object
	.size		_ZN79_INTERNAL_cad70125_43_flash_fwd_hdim96_fp16_split_softcap_sm90_cu_744032ad_35514cuda3std3__481_GLOBAL__N__cad70125_43_flash_fwd_hdim96_fp16_split_softcap_sm90_cu_744032ad_35516ignoreE,(_ZN79_INTERNAL_cad70125_43_flash_fwd_hdim96_fp16_split_softcap_sm90_cu_744032ad_35514cute7productE - _ZN79_INTERNAL_cad70125_43_flash_fwd_hdim96_fp16_split_softcap_sm90_cu_744032ad_35514cuda3std3__481_GLOBAL__N__cad70125_43_flash_fwd_hdim96_fp16_split_softcap_sm90_cu_744032ad_35516ignoreE)
_ZN79_INTERNAL_cad70125_43_flash_fwd_hdim96_fp16_split_softcap_sm90_cu_744032ad_35514cuda3std3__481_GLOBAL__N__cad70125_43_flash_fwd_hdim96_fp16_split_softcap_sm90_cu_744032ad_35516ignoreE:
	.zero		1
	.type		_ZN79_INTERNAL_cad70125_43_flash_fwd_hdim96_fp16_split_softcap_sm90_cu_744032ad_35514cute7productE,@object
	.size		_ZN79_INTERNAL_cad70125_43_flash_fwd_hdim96_fp16_split_softcap_sm90_cu_744032ad_35514cute7productE,(_ZN79_INTERNAL_cad70125_43_flash_fwd_hdim96_fp16_split_softcap_sm90_cu_744032ad_35514cuda3std3__45__cpo3endE - _ZN79_INTERNAL_cad70125_43_flash_fwd_hdim96_fp16_split_softcap_sm90_cu_744032ad_35514cute7productE)
_ZN79_INTERNAL_cad70125_43_flash_fwd_hdim96_fp16_split_softcap_sm90_cu_744032ad_35514cute7productE:
	.zero		1
	.type		_ZN79_INTERNAL_cad70125_43_flash_fwd_hdim96_fp16_split_softcap_sm90_cu_744032ad_35514cuda3std3__45__cpo3endE,@object
	.size		_ZN79_INTERNAL_cad70125_43_flash_fwd_hdim96_fp16_split_softcap_sm90_cu_744032ad_35514cuda3std3__45__cpo3endE,(_ZN79_INTERNAL_cad70125_43_flash_fwd_hdim96_fp16_split_softcap_sm90_cu_744032ad_35514cuda3std3__419piecewise_constructE - _ZN79_INTERNAL_cad70125_43_flash_fwd_hdim96_fp16_split_softcap_sm90_cu_744032ad_35514cuda3std3__45__cpo3endE)
_ZN79_INTERNAL_cad70125_43_flash_fwd_hdim96_fp16_split_softcap_sm90_cu_744032ad_35514cuda3std3__45__cpo3endE:
	.zero		1
	.type		_ZN79_INTERNAL_cad70125_43_flash_fwd_hdim96_fp16_split_softcap_sm90_cu_744032ad_35514cuda3std3__419piecewise_constructE,@object
	.size		_ZN79_INTERNAL_cad70125_43_flash_fwd_hdim96_fp16_split_softcap_sm90_cu_744032ad_35514cuda3std3__419piecewise_constructE,(_ZN79_INTERNAL_cad70125_43_flash_fwd_hdim96_fp16_split_softcap_sm90_cu_744032ad_35514cuda3std3__45__cpo4cendE - _ZN79_INTERNAL_cad70125_43_flash_fwd_hdim96_fp16_split_softcap_sm90_cu_744032ad_35514cuda3std3__419piecewise_constructE)
_ZN79_INTERNAL_cad70125_43_flash_fwd_hdim96_fp16_split_softcap_sm90_cu_744032ad_35514cuda3std3__419piecewise_constructE:
	.zero		1
	.type		_ZN79_INTERNAL_cad70125_43_flash_fwd_hdim96_fp16_split_softcap_sm90_cu_744032ad_35514cuda3std3__45__cpo4cendE,@object
	.size		_ZN79_INTERNAL_cad70125_43_flash_fwd_hdim96_fp16_split_softcap_sm90_cu_744032ad_35514cuda3std3__45__cpo4cendE,(_ZN79_INTERNAL_cad70125_43_flash_fwd_hdim96_fp16_split_softcap_sm90_cu_744032ad_35514cuda3std6ranges3__45__cpo4swapE - _ZN79_INTERNAL_cad70125_43_flash_fwd_hdim96_fp16_split_softcap_sm90_cu_744032ad_35514cuda3std3__45__cpo4cendE)
_ZN79_INTERNAL_cad70125_43_flash_fwd_hdim96_fp16_split_softcap_sm90_cu_744032ad_35514cuda3std3__45__cpo4cendE:
	.zero		1
	.type		_ZN79_INTERNAL_cad70125_43_flash_fwd_hdim96_fp16_split_softcap_sm90_cu_744032ad_35514cuda3std6ranges3__45__cpo4swapE,@object
	.size		_ZN79_INTERNAL_cad70125_43_flash_fwd_hdim96_fp16_split_softcap_sm90_cu_744032ad_35514cuda3std6ranges3__45__cpo4swapE,(.L_7 - _ZN79_INTERNAL_cad70125_43_flash_fwd_hdim96_fp16_split_softcap_sm90_cu_744032ad_35514cuda3std6ranges3__45__cpo4swapE)
_ZN79_INTERNAL_cad70125_43_flash_fwd_hdim96_fp16_split_softcap_sm90_cu_744032ad_35514cuda3std6ranges3__45__cpo4swapE:
	.zero		1
.L_7:


//--------------------- .nv.constant0._ZN7cutlass13device_kernelIN5flash11enable_sm90INS1_16FlashAttnFwdSm90INS1_25CollectiveMainloopFwdSm90ILi2EN4cute5tupleIJNS5_1CILi1EEES8_S8_EEENS6_IJNS7_ILi192EEENS7_ILi144EEENS7_ILi96EEEEEELi96ENS_6half_tEfNS_4arch4Sm90ELb0ELb0ELb1ELb0ELb0ELb0ELb0ELb0ELb1ELb1ELb1ELb0EEENS1_21CollectiveEpilogueFwdINS6_IJSA_SC_SB_EEES9_SE_SG_Li384ELb0ELb1ELb1ELb0EEENS1_19SingleTileSchedulerILb0ELb1ELb1ELi192EEEEEEEEEvNT_6ParamsE --------------------------
	.section	.nv.constant0._ZN7cutlass13device_kernelIN5flash11enable_sm90INS1_16FlashAttnFwdSm90INS1_25CollectiveMainloopFwdSm90ILi2EN4cute5tupleIJNS5_1CILi1EEES8_S8_EEENS6_IJNS7_ILi192EEENS7_ILi144EEENS7_ILi96EEEEEELi96ENS_6half_tEfNS_4arch4Sm90ELb0ELb0ELb1ELb0ELb0ELb0ELb0ELb0ELb1ELb1ELb1ELb0EEENS1_21CollectiveEpilogueFwdINS6_IJSA_SC_SB_EEES9_SE_SG_Li384ELb0ELb1ELb1ELb0EEENS1_19SingleTileSchedulerILb0ELb1ELb1ELi192EEEEEEEEEvNT_6ParamsE,"a",@progbits
	.sectionflags	@""
	.align	4
.nv.constant0._ZN7cutlass13device_kernelIN5flash11enable_sm90INS1_16FlashAttnFwdSm90INS1_25CollectiveMainloopFwdSm90ILi2EN4cute5tupleIJNS5_1CILi1EEES8_S8_EEENS6_IJNS7_ILi192EEENS7_ILi144EEENS7_ILi96EEEEEELi96ENS_6half_tEfNS_4arch4Sm90ELb0ELb0ELb1ELb0ELb0ELb0ELb0ELb0ELb1ELb1ELb1ELb0EEENS1_21CollectiveEpilogueFwdINS6_IJSA_SC_SB_EEES9_SE_SG_Li384ELb0ELb1ELb1ELb0EEENS1_19SingleTileSchedulerILb0ELb1ELb1ELi192EEEEEEEEEvNT_6ParamsE:
	.zero		3456


//--------------------- .nv.constant0._ZN7cutlass13device_kernelIN5flash11enable_sm90INS1_16FlashAttnFwdSm90INS1_25CollectiveMainloopFwdSm90ILi2EN4cute5tupleIJNS5_1CILi1EEES8_S8_EEENS6_IJNS7_ILi192EEENS7_ILi144EEENS7_ILi96EEEEEELi96ENS_6half_tEfNS_4arch4Sm90ELb0ELb0ELb1ELb1ELb0ELb0ELb0ELb0ELb1ELb1ELb1ELb0EEENS1_21CollectiveEpilogueFwdINS6_IJSA_SC_SB_EEES9_SE_SG_Li384ELb1ELb1ELb1ELb0EEENS1_36VarlenDynamicPersistentTileSchedulerILi192ELi144ELi384ELi128ELb1ELb1ELb1ELb0ELb1ELb1EEEEEEEEEvNT_6ParamsE --------------------------
	.section	.nv.constant0._ZN7cutlass13device_kernelIN5flash11enable_sm90INS1_16FlashAttnFwdSm90INS1_25CollectiveMainloopFwdSm90ILi2EN4cute5tupleIJNS5_1CILi1EEES8_S8_EEENS6_IJNS7_ILi192EEENS7_ILi144EEENS7_ILi96EEEEEELi96ENS_6half_tEfNS_4arch4Sm90ELb0ELb0ELb1ELb1ELb0ELb0ELb0ELb0ELb1ELb1ELb1ELb0EEENS1_21CollectiveEpilogueFwdINS6_IJSA_SC_SB_EEES9_SE_SG_Li384ELb1ELb1ELb1ELb0EEENS1_36VarlenDynamicPersistentTileSchedulerILi192ELi144ELi384ELi128ELb1ELb1ELb1ELb0ELb1ELb1EEEEEEEEEvNT_6ParamsE,"a",@progbits
	.sectionflags	@""
	.align	4
.nv.constant0._ZN7cutlass13device_kernelIN5flash11enable_sm90INS1_16FlashAttnFwdSm90INS1_25CollectiveMainloopFwdSm90ILi2EN4cute5tupleIJNS5_1CILi1EEES8_S8_EEENS6_IJNS7_ILi192EEENS7_ILi144EEENS7_ILi96EEEEEELi96ENS_6half_tEfNS_4arch4Sm90ELb0ELb0ELb1ELb1ELb0ELb0ELb0ELb0ELb1ELb1ELb1ELb0EEENS1_21CollectiveEpilogueFwdINS6_IJSA_SC_SB_EEES9_SE_SG_Li384ELb1ELb1ELb1ELb0EEENS1_36VarlenDynamicPersistentTileSchedulerILi192ELi144ELi384ELi128ELb1ELb1ELb1ELb0ELb1ELb1EEEEEEEEEvNT_6ParamsE:
	.zero		3584


//--------------------- .nv.constant0._ZN7cutlass13device_kernelIN5flash11enable_sm90INS1_16FlashAttnFwdSm90INS1_25CollectiveMainloopFwdSm90ILi2EN4cute5tupleIJNS5_1CILi1EEES8_S8_EEENS6_IJNS7_ILi192EEENS7_ILi144EEENS7_ILi96EEEEEELi96ENS_6half_tEfNS_4arch4Sm90ELb0ELb0ELb1ELb1ELb0ELb1ELb0ELb0ELb1ELb1ELb1ELb0EEENS1_21CollectiveEpilogueFwdINS6_IJSA_SC_SB_EEES9_SE_SG_Li384ELb1ELb1ELb1ELb0EEENS1_36VarlenDynamicPersistentTileSchedulerILi192ELi144ELi384ELi128ELb1ELb1ELb1ELb0ELb1ELb1EEEEEEEEEvNT_6ParamsE --------------------------
	.section	.nv.constant0._ZN7cutlass13device_kernelIN5flash11enable_sm90INS1_16FlashAttnFwdSm90INS1_25CollectiveMainloopFwdSm90ILi2EN4cute5tupleIJNS5_1CILi1EEES8_S8_EEENS6_IJNS7_ILi192EEENS7_ILi144EEENS7_ILi96EEEEEELi96ENS_6half_tEfNS_4arch4Sm90ELb0ELb0ELb1ELb1ELb0ELb1ELb0ELb0ELb1ELb1ELb1ELb0EEENS1_21CollectiveEpilogueFwdINS6_IJSA_SC_SB_EEES9_SE_SG_Li384ELb1ELb1ELb1ELb0EEENS1_36VarlenDynamicPersistentTileSchedulerILi192ELi144ELi384ELi128ELb1ELb1ELb1ELb0ELb1ELb1EEEEEEEEEvNT_6ParamsE,"a",@progbits
	.sectionflags	@""
	.align	4
.nv.constant0._ZN7cutlass13device_kernelIN5flash11enable_sm90INS1_16FlashAttnFwdSm90INS1_25CollectiveMainloopFwdSm90ILi2EN4cute5tupleIJNS5_1CILi1EEES8_S8_EEENS6_IJNS7_ILi192EEENS7_ILi144EEENS7_ILi96EEEEEELi96ENS_6half_tEfNS_4arch4Sm90ELb0ELb0ELb1ELb1ELb0ELb1ELb0ELb0ELb1ELb1ELb1ELb0EEENS1_21CollectiveEpilogueFwdINS6_IJSA_SC_SB_EEES9_SE_SG_Li384ELb1ELb1ELb1ELb0EEENS1_36VarlenDynamicPersistentTileSchedulerILi192ELi144ELi384ELi128ELb1ELb1ELb1ELb0ELb1ELb1EEEEEEEEEvNT_6ParamsE:
	.zero		3584


//--------------------- .nv.constant0._ZN7cutlass13device_kernelIN5flash11enable_sm90INS1_16FlashAttnFwdSm90INS1_25CollectiveMainloopFwdSm90ILi2EN4cute5tupleIJNS5_1CILi1EEES8_S8_EEENS6_IJNS7_ILi192EEENS7_ILi128EEENS7_ILi96EEEEEELi96ENS_6half_tEfNS_4arch4Sm90ELb0ELb1ELb1ELb0ELb0ELb0ELb0ELb0ELb1ELb1ELb1ELb0EEENS1_21CollectiveEpilogueFwdINS6_IJSA_SC_SB_EEES9_SE_SG_Li384ELb0ELb1ELb1ELb0EEENS1_19SingleTileSchedulerILb0ELb1ELb1ELi192EEEEEEEEEvNT_6ParamsE --------------------------
	.section	.nv.constant0._ZN7cutlass13device_kernelIN5flash11enable_sm90INS1_16FlashAttnFwdSm90INS1_25CollectiveMainloopFwdSm90ILi2EN4cute5tupleIJNS5_1CILi1EEES8_S8_EEENS6_IJNS7_ILi192EEENS7_ILi128EEENS7_ILi96EEEEEELi96ENS_6half_tEfNS_4arch4Sm90ELb0ELb1ELb1ELb0ELb0ELb0ELb0ELb0ELb1ELb1ELb1ELb0EEENS1_21CollectiveEpilogueFwdINS6_IJSA_SC_SB_EEES9_SE_SG_Li384ELb0ELb1ELb1ELb0EEENS1_19SingleTileSchedulerILb0ELb1ELb1ELi192EEEEEEEEEvNT_6ParamsE,"a",@progbits
	.sectionflags	@""
	.align	4
.nv.constant0._ZN7cutlass13device_kernelIN5flash11enable_sm90INS1_16FlashAttnFwdSm90INS1_25CollectiveMainloopFwdSm90ILi2EN4cute5tupleIJNS5_1CILi1EEES8_S8_EEENS6_IJNS7_ILi192EEENS7_ILi128EEENS7_ILi96EEEEEELi96ENS_6half_tEfNS_4arch4Sm90ELb0ELb1ELb1ELb0ELb0ELb0ELb0ELb0ELb1ELb1ELb1ELb0EEENS1_21CollectiveEpilogueFwdINS6_IJSA_SC_SB_EEES9_SE_SG_Li384ELb0ELb1ELb1ELb0EEENS1_19SingleTileSchedulerILb0ELb1ELb1ELi192EEEEEEEEEvNT_6ParamsE:
	.zero		3456


//--------------------- .nv.constant0._ZN7cutlass13device_kernelIN5flash11enable_sm90INS1_16FlashAttnFwdSm90INS1_25CollectiveMainloopFwdSm90ILi2EN4cute5tupleIJNS5_1CILi1EEES8_S8_EEENS6_IJNS7_ILi192EEENS7_ILi128EEENS7_ILi96EEEEEELi96ENS_6half_tEfNS_4arch4Sm90ELb0ELb1ELb1ELb1ELb0ELb0ELb0ELb0ELb1ELb1ELb1ELb0EEENS1_21CollectiveEpilogueFwdINS6_IJSA_SC_SB_EEES9_SE_SG_Li384ELb1ELb1ELb1ELb0EEENS1_36VarlenDynamicPersistentTileSchedulerILi192ELi128ELi384ELi128ELb1ELb1ELb1ELb1ELb0ELb1EEEEEEEEEvNT_6ParamsE --------------------------
	.section	.nv.constant0._ZN7cutlass13device_kernelIN5flash11enable_sm90INS1_16FlashAttnFwdSm90INS1_25CollectiveMainloopFwdSm90ILi2EN4cute5tupleIJNS5_1CILi1EEES8_S8_EEENS6_IJNS7_ILi192EEENS7_ILi128EEENS7_ILi96EEEEEELi96ENS_6half_tEfNS_4arch4Sm90ELb0ELb1ELb1ELb1ELb0ELb0ELb0ELb0ELb1ELb1ELb1ELb0EEENS1_21CollectiveEpilogueFwdINS6_IJSA_SC_SB_EEES9_SE_SG_Li384ELb1ELb1ELb1ELb0EEENS1_36VarlenDynamicPersistentTileSchedulerILi192ELi128ELi384ELi128ELb1ELb1ELb1ELb1ELb0ELb1EEEEEEEEEvNT_6ParamsE,"a",@progbits
	.sectionflags	@""
	.align	4
.nv.constant0._ZN7cutlass13device_kernelIN5flash11enable_sm90INS1_16FlashAttnFwdSm90INS1_25CollectiveMainloopFwdSm90ILi2EN4cute5tupleIJNS5_1CILi1EEES8_S8_EEENS6_IJNS7_ILi192EEENS7_ILi128EEENS7_ILi96EEEEEELi96ENS_6half_tEfNS_4arch4Sm90ELb0ELb1ELb1ELb1ELb0ELb0ELb0ELb0ELb1ELb1ELb1ELb0EEENS1_21CollectiveEpilogueFwdINS6_IJSA_SC_SB_EEES9_SE_SG_Li384ELb1ELb1ELb1ELb0EEENS1_36VarlenDynamicPersistentTileSchedulerILi192ELi128ELi384ELi128ELb1ELb1ELb1ELb1ELb0ELb1EEEEEEEEEvNT_6ParamsE:
	.zero		3584


//--------------------- .nv.constant0._ZN7cutlass13device_kernelIN5flash11enable_sm90INS1_16FlashAttnFwdSm90INS1_25CollectiveMainloopFwdSm90ILi2EN4cute5tupleIJNS5_1CILi1EEES8_S8_EEENS6_IJNS7_ILi192EEENS7_ILi128EEENS7_ILi96EEEEEELi96ENS_6half_tEfNS_4arch4Sm90ELb0ELb1ELb1ELb1ELb0ELb1ELb0ELb0ELb1ELb1ELb1ELb0EEENS1_21CollectiveEpilogueFwdINS6_IJSA_SC_SB_EEES9_SE_SG_Li384ELb1ELb1ELb1ELb0EEENS1_36VarlenDynamicPersistentTileSchedulerILi192ELi128ELi384ELi128ELb1ELb1ELb1ELb1ELb0ELb1EEEEEEEEEvNT_6ParamsE --------------------------
	.section	.nv.constant0._ZN7cutlass13device_kernelIN5flash11enable_sm90INS1_16FlashAttnFwdSm90INS1_25CollectiveMainloopFwdSm90ILi2EN4cute5tupleIJNS5_1CILi1EEES8_S8_EEENS6_IJNS7_ILi192EEENS7_ILi128EEENS7_ILi96EEEEEELi96ENS_6half_tEfNS_4arch4Sm90ELb0ELb1ELb1ELb1ELb0ELb1ELb0ELb0ELb1ELb1ELb1ELb0EEENS1_21CollectiveEpilogueFwdINS6_IJSA_SC_SB_EEES9_SE_SG_Li384ELb1ELb1ELb1ELb0EEENS1_36VarlenDynamicPersistentTileSchedulerILi192ELi128ELi384ELi128ELb1ELb1ELb1ELb1ELb0ELb1EEEEEEEEEvNT_6ParamsE,"a",@progbits
	.sectionflags	@""
	.align	4
.nv.constant0._ZN7cutlass13device_kernelIN5flash11enable_sm90INS1_16FlashAttnFwdSm90INS1_25CollectiveMainloopFwdSm90ILi2EN4cute5tupleIJNS5_1CILi1EEES8_S8_EEENS6_IJNS7_ILi192EEENS7_ILi128EEENS7_ILi96EEEEEELi96ENS_6half_tEfNS_4arch4Sm90ELb0ELb1ELb1ELb1ELb0ELb1ELb0ELb0ELb1ELb1ELb1ELb0EEENS1_21CollectiveEpilogueFwdINS6_IJSA_SC_SB_EEES9_SE_SG_Li384ELb1ELb1ELb1ELb0EEENS1_36VarlenDynamicPersistentTileSchedulerILi192ELi128ELi384ELi128ELb1ELb1ELb1ELb1ELb0ELb1EEEEEEEEEvNT_6ParamsE:
	.zero		3584


//--------------------- .nv.constant0._ZN7cutlass13device_kernelIN5flash11enable_sm90INS1_16FlashAttnFwdSm90INS1_25CollectiveMainloopFwdSm90ILi2EN4cute5tupleIJNS5_1CILi1EEES8_S8_EEENS6_IJNS7_ILi192EEENS7_ILi144EEENS7_ILi96EEEEEELi96ENS_6half_tEfNS_4arch4Sm90ELb1ELb0ELb1ELb0ELb0ELb0ELb0ELb0ELb1ELb1ELb1ELb0EEENS1_21CollectiveEpilogueFwdINS6_IJSA_SC_SB_EEES9_SE_SG_Li384ELb0ELb1ELb1ELb0EEENS1_19SingleTileSchedulerILb0ELb1ELb1ELi192EEEEEEEEEvNT_6ParamsE --------------------------
	.section	.nv.constant0._ZN7cutlass13device_kernelIN5flash11enable_sm90INS1_16FlashAttnFwdSm90INS1_25CollectiveMainloopFwdSm90ILi2EN4cute5tupleIJNS5_1CILi1EEES8_S8_EEENS6_IJNS7_ILi192EEENS7_ILi144EEENS7_ILi96EEEEEELi96ENS_6half_tEfNS_4arch4Sm90ELb1ELb0ELb1ELb0ELb0ELb0ELb0ELb0ELb1ELb1ELb1ELb0EEENS1_21CollectiveEpilogueFwdINS6_IJSA_SC_SB_EEES9_SE_SG_Li384ELb0ELb1ELb1ELb0EEENS1_19SingleTileSchedulerILb0ELb1ELb1ELi192EEEEEEEEEvNT_6ParamsE,"a",@progbits
	.sectionflags	@""
	.align	4
.nv.constant0._ZN7cutlass13device_kernelIN5flash11enable_sm90INS1_16FlashAttnFwdSm90INS1_25CollectiveMainloopFwdSm90ILi2EN4cute5tupleIJNS5_1CILi1EEES8_S8_EEENS6_IJNS7_ILi192EEENS7_ILi144EEENS7_ILi96EEEEEELi96ENS_6half_tEfNS_4arch4Sm90ELb1ELb0ELb1ELb0ELb0ELb0ELb0ELb0ELb1ELb1ELb1ELb0EEENS1_21CollectiveEpilogueFwdINS6_IJSA_SC_SB_EEES9_SE_SG_Li384ELb0ELb1ELb1ELb0EEENS1_19SingleTileSchedulerILb0ELb1ELb1ELi192EEEEEEEEEvNT_6ParamsE:
	.zero		3456


//--------------------- .nv.constant0._ZN7cutlass13device_kernelIN5flash11enable_sm90INS1_16FlashAttnFwdSm90INS1_25CollectiveMainloopFwdSm90ILi2EN4cute5tupleIJNS5_1CILi1EEES8_S8_EEENS6_IJNS7_ILi192EEENS7_ILi144EEENS7_ILi96EEEEEELi96ENS_6half_tEfNS_4arch4Sm90ELb1ELb0ELb1ELb1ELb0ELb0ELb0ELb0ELb1ELb1ELb1ELb0EEENS1_21CollectiveEpilogueFwdINS6_IJSA_SC_SB_EEES9_SE_SG_Li384ELb1ELb1ELb1ELb0EEENS1_36VarlenDynamicPersistentTileSchedulerILi192ELi144ELi384ELi128ELb1ELb1ELb1ELb1ELb1ELb1EEEEEEEEEvNT_6ParamsE --------------------------
	.section	.nv.constant0._ZN7cutlass13device_kernelIN5flash11enable_sm90INS1_16FlashAttnFwdSm90INS1_25CollectiveMainloopFwdSm90ILi2EN4cute5tupleIJNS5_1CILi1EEES8_S8_EEENS6_IJNS7_ILi192EEENS7_ILi144EEENS7_ILi96EEEEEELi96ENS_6half_tEfNS_4arch4Sm90ELb1ELb0ELb1ELb1ELb0ELb0ELb0ELb0ELb1ELb1ELb1ELb0EEENS1_21CollectiveEpilogueFwdINS6_IJSA_SC_SB_EEES9_SE_SG_Li384ELb1ELb1ELb1ELb0EEENS1_36VarlenDynamicPersistentTileSchedulerILi192ELi144ELi384ELi128ELb1ELb1ELb1ELb1ELb1ELb1EEEEEEEEEvNT_6ParamsE,"a",@progbits
	.sectionflags	@""
	.align	4
.nv.constant0._ZN7cutlass13device_kernelIN5flash11enable_sm90INS1_16FlashAttnFwdSm90INS1_25CollectiveMainloopFwdSm90ILi2EN4cute5tupleIJNS5_1CILi1EEES8_S8_EEENS6_IJNS7_ILi192EEENS7_ILi144EEENS7_ILi96EEEEEELi96ENS_6half_tEfNS_4arch4Sm90ELb1ELb0ELb1ELb1ELb0ELb0ELb0ELb0ELb1ELb1ELb1ELb0EEENS1_21CollectiveEpilogueFwdINS6_IJSA_SC_SB_EEES9_SE_SG_Li384ELb1ELb1ELb1ELb0EEENS1_36VarlenDynamicPersistentTileSchedulerILi192ELi144ELi384ELi128ELb1ELb1ELb1ELb1ELb1ELb1EEEEEEEEEvNT_6ParamsE:
	.zero		3584


//--------------------- .nv.constant0._ZN7cutlass13device_kernelIN5flash11enable_sm90INS1_16FlashAttnFwdSm90INS1_25CollectiveMainloopFwdSm90ILi2EN4cute5tupleIJNS5_1CILi1EEES8_S8_EEENS6_IJNS7_ILi192EEENS7_ILi144EEENS7_ILi96EEEEEELi96ENS_6half_tEfNS_4arch4Sm90ELb1ELb0ELb1ELb1ELb0ELb1ELb0ELb0ELb1ELb1ELb1ELb0EEENS1_21CollectiveEpilogueFwdINS6_IJSA_SC_SB_EEES9_SE_SG_Li384ELb1ELb1ELb1ELb0EEENS1_36VarlenDynamicPersistentTileSchedulerILi192ELi144ELi384ELi128ELb1ELb1ELb1ELb1ELb1ELb1EEEEEEEEEvNT_6ParamsE --------------------------
	.section	.nv.constant0._ZN7cutlass13device_kernelIN5flash11enable_sm90INS1_16FlashAttnFwdSm90INS1_25CollectiveMainloopFwdSm90ILi2EN4cute5tupleIJNS5_1CILi1EEES8_S8_EEENS6_IJNS7_ILi192EEENS7_ILi144EEENS7_ILi96EEEEEELi96ENS_6half_tEfNS_4arch4Sm90ELb1ELb0ELb1ELb1ELb0ELb1ELb0ELb0ELb1ELb1ELb1ELb0EEENS1_21CollectiveEpilogueFwdINS6_IJSA_SC_SB_EEES9_SE_SG_Li384ELb1ELb1ELb1ELb0EEENS1_36VarlenDynamicPersistentTileSchedulerILi192ELi144ELi384ELi128ELb1ELb1ELb1ELb1ELb1ELb1EEEEEEEEEvNT_6ParamsE,"a",@progbits
	.sectionflags	@""
	.align	4
.nv.constant0._ZN7cutlass13device_kernelIN5flash11enable_sm90INS1_16FlashAttnFwdSm90INS1_25CollectiveMainloopFwdSm90ILi2EN4cute5tupleIJNS5_1CILi1EEES8_S8_EEENS6_IJNS7_ILi192EEENS7_ILi144EEENS7_ILi96EEEEEELi96ENS_6half_tEfNS_4arch4Sm90ELb1ELb0ELb1ELb1ELb0ELb1ELb0ELb0ELb1ELb1ELb1ELb0EEENS1_21CollectiveEpilogueFwdINS6_IJSA_SC_SB_EEES9_SE_SG_Li384ELb1ELb1ELb1ELb0EEENS1_36VarlenDynamicPersistentTileSchedulerILi192ELi144ELi384ELi128ELb1ELb1ELb1ELb1ELb1ELb1EEEEEEEEEvNT_6ParamsE:
	.zero		3584


//--------------------- SYMBOLS --------------------------

	.type		.nv.reservedSmem.offset0,@object
	.size		.nv.reservedSmem.offset0,0x4
